//
// Generated by NVIDIA NVVM Compiler
//
// Compiler Build ID: CL-36424714
// Cuda compilation tools, release 13.0, V13.0.88
// Based on NVVM 20.0.0
//

.version 9.0
.target sm_100
.address_size 64

	// .globl	_Z10akf_kernelPmPim
.extern .func  (.param .b64 func_retval0) malloc
(
	.param .b64 malloc_param_0
)
;
.extern .func free
(
	.param .b64 free_param_0
)
;

.visible .entry _Z10akf_kernelPmPim(
	.param .u64 .ptr .align 1 _Z10akf_kernelPmPim_param_0,
	.param .u64 .ptr .align 1 _Z10akf_kernelPmPim_param_1,
	.param .u64 _Z10akf_kernelPmPim_param_2
)
{
	.reg .pred 	%p<70>;
	.reg .b32 	%r<183>;
	.reg .b64 	%rd<152>;

	ld.param.u64 	%rd46, [_Z10akf_kernelPmPim_param_0];
	ld.param.u64 	%rd48, [_Z10akf_kernelPmPim_param_2];
	mov.u32 	%r47, %ctaid.x;
	mov.u32 	%r48, %ntid.x;
	mov.u32 	%r49, %tid.x;
	mad.lo.s32 	%r1, %r47, %r48, %r49;
	shl.b64 	%rd49, %rd48, 2;
	{ // callseq 0, 0
	.param .b64 param0;
	st.param.b64 	[param0], %rd49;
	.param .b64 retval0;
	call.uni (retval0), 
	malloc, 
	(
	param0
	);
	ld.param.b64 	%rd50, [retval0];
	} // callseq 0
	setp.eq.s64 	%p1, %rd48, 0;
	mov.b32 	%r182, -10000000;
	@%p1 bra 	$L__BB0_49;
	cvta.to.global.u64 	%rd52, %rd46;
	mul.wide.u32 	%rd53, %r1, 8;
	add.s64 	%rd2, %rd52, %rd53;
	add.s64 	%rd3, %rd48, -1;
	and.b64  	%rd4, %rd48, 7;
	and.b64  	%rd150, %rd48, 3;
	and.b64  	%rd6, %rd48, -8;
	neg.s64 	%rd7, %rd6;
	mov.b64 	%rd141, 0;
$L__BB0_2:
	setp.lt.u64 	%p2, %rd3, 7;
	shl.b64 	%rd55, %rd141, 2;
	add.s64 	%rd11, %rd50, %rd55;
	mov.b32 	%r158, 0;
	st.u32 	[%rd11], %r158;
	mov.b64 	%rd145, 0;
	@%p2 bra 	$L__BB0_21;
	mov.b64 	%rd143, 0;
	mov.b32 	%r158, 0;
	mov.u64 	%rd142, %rd141;
$L__BB0_4:
	.pragma "nounroll";
	setp.ge.u64 	%p3, %rd142, %rd48;
	@%p3 bra 	$L__BB0_6;
	ld.global.u64 	%rd57, [%rd2];
	cvt.u32.u64 	%r52, %rd142;
	shr.u64 	%rd58, %rd57, %r52;
	and.b64  	%rd59, %rd58, 1;
	setp.eq.b64 	%p4, %rd59, 1;
	cvt.u32.u64 	%r53, %rd143;
	shr.u64 	%rd60, %rd57, %r53;
	and.b64  	%rd61, %rd60, 1;
	setp.eq.b64 	%p5, %rd61, 1;
	selp.b32 	%r54, 1, -1, %p5;
	neg.s32 	%r55, %r54;
	selp.b32 	%r56, %r54, %r55, %p4;
	add.s32 	%r158, %r56, %r158;
	st.u32 	[%rd11], %r158;
$L__BB0_6:
	add.s64 	%rd14, %rd142, 1;
	setp.ge.u64 	%p6, %rd14, %rd48;
	@%p6 bra 	$L__BB0_8;
	ld.global.u64 	%rd62, [%rd2];
	cvt.u32.u64 	%r57, %rd14;
	shr.u64 	%rd63, %rd62, %r57;
	and.b64  	%rd64, %rd63, 1;
	setp.eq.b64 	%p7, %rd64, 1;
	cvt.u32.u64 	%r58, %rd143;
	shr.u64 	%rd65, %rd62, %r58;
	and.b64  	%rd66, %rd65, 2;
	setp.eq.s64 	%p8, %rd66, 0;
	selp.b32 	%r59, -1, 1, %p8;
	neg.s32 	%r60, %r59;
	selp.b32 	%r61, %r59, %r60, %p7;
	add.s32 	%r158, %r61, %r158;
	st.u32 	[%rd11], %r158;
$L__BB0_8:
	add.s64 	%rd15, %rd142, 2;
	setp.ge.u64 	%p9, %rd15, %rd48;
	@%p9 bra 	$L__BB0_10;
	ld.global.u64 	%rd67, [%rd2];
	cvt.u32.u64 	%r62, %rd15;
	shr.u64 	%rd68, %rd67, %r62;
	and.b64  	%rd69, %rd68, 1;
	setp.eq.b64 	%p10, %rd69, 1;
	cvt.u32.u64 	%r63, %rd143;
	shr.u64 	%rd70, %rd67, %r63;
	and.b64  	%rd71, %rd70, 4;
	setp.eq.s64 	%p11, %rd71, 0;
	selp.b32 	%r64, -1, 1, %p11;
	neg.s32 	%r65, %r64;
	selp.b32 	%r66, %r64, %r65, %p10;
	add.s32 	%r158, %r66, %r158;
	st.u32 	[%rd11], %r158;
$L__BB0_10:
	add.s64 	%rd16, %rd142, 3;
	setp.ge.u64 	%p12, %rd16, %rd48;
	@%p12 bra 	$L__BB0_12;
	ld.global.u64 	%rd72, [%rd2];
	cvt.u32.u64 	%r67, %rd16;
	shr.u64 	%rd73, %rd72, %r67;
	and.b64  	%rd74, %rd73, 1;
	setp.eq.b64 	%p13, %rd74, 1;
	cvt.u32.u64 	%r68, %rd143;
	shr.u64 	%rd75, %rd72, %r68;
	and.b64  	%rd76, %rd75, 8;
	setp.eq.s64 	%p14, %rd76, 0;
	selp.b32 	%r69, -1, 1, %p14;
	neg.s32 	%r70, %r69;
	selp.b32 	%r71, %r69, %r70, %p13;
	add.s32 	%r158, %r71, %r158;
	st.u32 	[%rd11], %r158;
$L__BB0_12:
	add.s64 	%rd17, %rd142, 4;
	setp.ge.u64 	%p15, %rd17, %rd48;
	@%p15 bra 	$L__BB0_14;
	ld.global.u64 	%rd77, [%rd2];
	cvt.u32.u64 	%r72, %rd17;
	shr.u64 	%rd78, %rd77, %r72;
	and.b64  	%rd79, %rd78, 1;
	setp.eq.b64 	%p16, %rd79, 1;
	cvt.u32.u64 	%r73, %rd143;
	shr.u64 	%rd80, %rd77, %r73;
	and.b64  	%rd81, %rd80, 16;
	setp.eq.s64 	%p17, %rd81, 0;
	selp.b32 	%r74, -1, 1, %p17;
	neg.s32 	%r75, %r74;
	selp.b32 	%r76, %r74, %r75, %p16;
	add.s32 	%r158, %r76, %r158;
	st.u32 	[%rd11], %r158;
$L__BB0_14:
	add.s64 	%rd18, %rd142, 5;
	setp.ge.u64 	%p18, %rd18, %rd48;
	@%p18 bra 	$L__BB0_16;
	ld.global.u64 	%rd82, [%rd2];
	cvt.u32.u64 	%r77, %rd18;
	shr.u64 	%rd83, %rd82, %r77;
	and.b64  	%rd84, %rd83, 1;
	setp.eq.b64 	%p19, %rd84, 1;
	cvt.u32.u64 	%r78, %rd143;
	shr.u64 	%rd85, %rd82, %r78;
	and.b64  	%rd86, %rd85, 32;
	setp.eq.s64 	%p20, %rd86, 0;
	selp.b32 	%r79, -1, 1, %p20;
	neg.s32 	%r80, %r79;
	selp.b32 	%r81, %r79, %r80, %p19;
	add.s32 	%r158, %r81, %r158;
	st.u32 	[%rd11], %r158;
$L__BB0_16:
	add.s64 	%rd19, %rd142, 6;
	setp.ge.u64 	%p21, %rd19, %rd48;
	@%p21 bra 	$L__BB0_18;
	ld.global.u64 	%rd87, [%rd2];
	cvt.u32.u64 	%r82, %rd19;
	shr.u64 	%rd88, %rd87, %r82;
	and.b64  	%rd89, %rd88, 1;
	setp.eq.b64 	%p22, %rd89, 1;
	cvt.u32.u64 	%r83, %rd143;
	shr.u64 	%rd90, %rd87, %r83;
	and.b64  	%rd91, %rd90, 64;
	setp.eq.s64 	%p23, %rd91, 0;
	selp.b32 	%r84, -1, 1, %p23;
	neg.s32 	%r85, %r84;
	selp.b32 	%r86, %r84, %r85, %p22;
	add.s32 	%r158, %r86, %r158;
	st.u32 	[%rd11], %r158;
$L__BB0_18:
	add.s64 	%rd20, %rd142, 7;
	setp.ge.u64 	%p24, %rd20, %rd48;
	@%p24 bra 	$L__BB0_20;
	ld.global.u64 	%rd92, [%rd2];
	cvt.u32.u64 	%r87, %rd20;
	shr.u64 	%rd93, %rd92, %r87;
	and.b64  	%rd94, %rd93, 1;
	setp.eq.b64 	%p25, %rd94, 1;
	cvt.u32.u64 	%r88, %rd143;
	shr.u64 	%rd95, %rd92, %r88;
	and.b64  	%rd96, %rd95, 128;
	setp.eq.s64 	%p26, %rd96, 0;
	selp.b32 	%r89, -1, 1, %p26;
	neg.s32 	%r90, %r89;
	selp.b32 	%r91, %r89, %r90, %p25;
	add.s32 	%r158, %r91, %r158;
	st.u32 	[%rd11], %r158;
$L__BB0_20:
	add.s64 	%rd143, %rd143, 8;
	add.s64 	%rd97, %rd7, %rd143;
	add.s64 	%rd142, %rd142, 8;
	setp.ne.s64 	%p27, %rd97, 0;
	mov.u64 	%rd145, %rd6;
	@%p27 bra 	$L__BB0_4;
$L__BB0_21:
	setp.eq.s64 	%p28, %rd4, 0;
	@%p28 bra 	$L__BB0_42;
	add.s64 	%rd98, %rd4, -1;
	setp.lt.u64 	%p29, %rd98, 3;
	@%p29 bra 	$L__BB0_32;
	add.s64 	%rd24, %rd145, %rd141;
	setp.ge.u64 	%p30, %rd24, %rd48;
	@%p30 bra 	$L__BB0_25;
	ld.global.u64 	%rd99, [%rd2];
	cvt.u32.u64 	%r92, %rd24;
	shr.u64 	%rd100, %rd99, %r92;
	and.b64  	%rd101, %rd100, 1;
	setp.eq.b64 	%p31, %rd101, 1;
	cvt.u32.u64 	%r93, %rd145;
	shr.u64 	%rd102, %rd99, %r93;
	and.b64  	%rd103, %rd102, 1;
	setp.eq.b64 	%p32, %rd103, 1;
	selp.b32 	%r94, 1, -1, %p32;
	neg.s32 	%r95, %r94;
	selp.b32 	%r96, %r94, %r95, %p31;
	add.s32 	%r158, %r96, %r158;
	st.u32 	[%rd11], %r158;
$L__BB0_25:
	add.s64 	%rd25, %rd24, 1;
	setp.ge.u64 	%p33, %rd25, %rd48;
	@%p33 bra 	$L__BB0_27;
	ld.global.u64 	%rd104, [%rd2];
	cvt.u32.u64 	%r97, %rd25;
	shr.u64 	%rd105, %rd104, %r97;
	and.b64  	%rd106, %rd105, 1;
	setp.eq.b64 	%p34, %rd106, 1;
	cvt.u32.u64 	%r98, %rd145;
	shr.u64 	%rd107, %rd104, %r98;
	and.b64  	%rd108, %rd107, 2;
	setp.eq.s64 	%p35, %rd108, 0;
	selp.b32 	%r99, -1, 1, %p35;
	neg.s32 	%r100, %r99;
	selp.b32 	%r101, %r99, %r100, %p34;
	add.s32 	%r158, %r101, %r158;
	st.u32 	[%rd11], %r158;
$L__BB0_27:
	add.s64 	%rd26, %rd24, 2;
	setp.ge.u64 	%p36, %rd26, %rd48;
	@%p36 bra 	$L__BB0_29;
	ld.global.u64 	%rd109, [%rd2];
	cvt.u32.u64 	%r102, %rd26;
	shr.u64 	%rd110, %rd109, %r102;
	and.b64  	%rd111, %rd110, 1;
	setp.eq.b64 	%p37, %rd111, 1;
	cvt.u32.u64 	%r103, %rd145;
	shr.u64 	%rd112, %rd109, %r103;
	and.b64  	%rd113, %rd112, 4;
	setp.eq.s64 	%p38, %rd113, 0;
	selp.b32 	%r104, -1, 1, %p38;
	neg.s32 	%r105, %r104;
	selp.b32 	%r106, %r104, %r105, %p37;
	add.s32 	%r158, %r106, %r158;
	st.u32 	[%rd11], %r158;
$L__BB0_29:
	add.s64 	%rd27, %rd24, 3;
	setp.ge.u64 	%p39, %rd27, %rd48;
	@%p39 bra 	$L__BB0_31;
	ld.global.u64 	%rd114, [%rd2];
	cvt.u32.u64 	%r107, %rd27;
	shr.u64 	%rd115, %rd114, %r107;
	and.b64  	%rd116, %rd115, 1;
	setp.eq.b64 	%p40, %rd116, 1;
	cvt.u32.u64 	%r108, %rd145;
	shr.u64 	%rd117, %rd114, %r108;
	and.b64  	%rd118, %rd117, 8;
	setp.eq.s64 	%p41, %rd118, 0;
	selp.b32 	%r109, -1, 1, %p41;
	neg.s32 	%r110, %r109;
	selp.b32 	%r111, %r109, %r110, %p40;
	add.s32 	%r158, %r111, %r158;
	st.u32 	[%rd11], %r158;
$L__BB0_31:
	add.s64 	%rd145, %rd145, 4;
$L__BB0_32:
	setp.eq.s64 	%p42, %rd150, 0;
	@%p42 bra 	$L__BB0_42;
	setp.eq.s64 	%p43, %rd150, 1;
	@%p43 bra 	$L__BB0_39;
	add.s64 	%rd30, %rd145, %rd141;
	setp.ge.u64 	%p44, %rd30, %rd48;
	@%p44 bra 	$L__BB0_36;
	ld.global.u64 	%rd119, [%rd2];
	cvt.u32.u64 	%r112, %rd30;
	shr.u64 	%rd120, %rd119, %r112;
	and.b64  	%rd121, %rd120, 1;
	setp.eq.b64 	%p45, %rd121, 1;
	cvt.u32.u64 	%r113, %rd145;
	shr.u64 	%rd122, %rd119, %r113;
	and.b64  	%rd123, %rd122, 1;
	setp.eq.b64 	%p46, %rd123, 1;
	selp.b32 	%r114, 1, -1, %p46;
	neg.s32 	%r115, %r114;
	selp.b32 	%r116, %r114, %r115, %p45;
	add.s32 	%r158, %r116, %r158;
	st.u32 	[%rd11], %r158;
$L__BB0_36:
	add.s64 	%rd31, %rd30, 1;
	setp.ge.u64 	%p47, %rd31, %rd48;
	@%p47 bra 	$L__BB0_38;
	ld.global.u64 	%rd124, [%rd2];
	cvt.u32.u64 	%r117, %rd31;
	shr.u64 	%rd125, %rd124, %r117;
	and.b64  	%rd126, %rd125, 1;
	setp.eq.b64 	%p48, %rd126, 1;
	cvt.u32.u64 	%r118, %rd145;
	shr.u64 	%rd127, %rd124, %r118;
	and.b64  	%rd128, %rd127, 2;
	setp.eq.s64 	%p49, %rd128, 0;
	selp.b32 	%r119, -1, 1, %p49;
	neg.s32 	%r120, %r119;
	selp.b32 	%r121, %r119, %r120, %p48;
	add.s32 	%r158, %r121, %r158;
	st.u32 	[%rd11], %r158;
$L__BB0_38:
	add.s64 	%rd145, %rd145, 2;
$L__BB0_39:
	and.b64  	%rd129, %rd48, 1;
	setp.eq.b64 	%p50, %rd129, 1;
	not.pred 	%p51, %p50;
	@%p51 bra 	$L__BB0_42;
	add.s64 	%rd34, %rd145, %rd141;
	setp.ge.u64 	%p52, %rd34, %rd48;
	@%p52 bra 	$L__BB0_42;
	ld.global.u64 	%rd130, [%rd2];
	cvt.u32.u64 	%r122, %rd34;
	shr.u64 	%rd131, %rd130, %r122;
	and.b64  	%rd132, %rd131, 1;
	setp.eq.b64 	%p53, %rd132, 1;
	cvt.u32.u64 	%r123, %rd145;
	shr.u64 	%rd133, %rd130, %r123;
	and.b64  	%rd134, %rd133, 1;
	setp.eq.b64 	%p54, %rd134, 1;
	selp.b32 	%r124, 1, -1, %p54;
	neg.s32 	%r125, %r124;
	selp.b32 	%r126, %r124, %r125, %p53;
	add.s32 	%r127, %r126, %r158;
	st.u32 	[%rd11], %r127;
$L__BB0_42:
	add.s64 	%rd141, %rd141, 1;
	setp.eq.s64 	%p55, %rd141, %rd48;
	@%p55 bra 	$L__BB0_43;
	bra.uni 	$L__BB0_2;
$L__BB0_43:
	setp.lt.u64 	%p56, %rd3, 3;
	mov.b32 	%r182, -10000000;
	mov.b64 	%rd149, 0;
	mov.u32 	%r179, %r182;
	@%p56 bra 	$L__BB0_46;
	and.b64  	%rd149, %rd48, -4;
	add.s64 	%rd147, %rd50, 8;
	mov.b32 	%r182, -10000000;
	mov.u64 	%rd148, %rd149;
$L__BB0_45:
	ld.u32 	%r131, [%rd147+-8];
	abs.s32 	%r132, %r131;
	setp.gt.s32 	%p57, %r132, %r179;
	setp.eq.s32 	%p58, %r132, %r179;
	max.s32 	%r133, %r132, %r182;
	selp.b32 	%r134, %r182, %r133, %p58;
	max.s32 	%r135, %r132, %r179;
	selp.b32 	%r136, %r179, %r134, %p57;
	ld.u32 	%r137, [%rd147+-4];
	abs.s32 	%r138, %r137;
	setp.gt.s32 	%p59, %r138, %r135;
	setp.eq.s32 	%p60, %r138, %r135;
	max.s32 	%r139, %r138, %r136;
	selp.b32 	%r140, %r136, %r139, %p60;
	max.s32 	%r141, %r138, %r135;
	selp.b32 	%r142, %r135, %r140, %p59;
	ld.u32 	%r143, [%rd147];
	abs.s32 	%r144, %r143;
	setp.gt.s32 	%p61, %r144, %r141;
	setp.eq.s32 	%p62, %r144, %r141;
	max.s32 	%r145, %r144, %r142;
	selp.b32 	%r146, %r142, %r145, %p62;
	max.s32 	%r147, %r144, %r141;
	selp.b32 	%r148, %r141, %r146, %p61;
	ld.u32 	%r149, [%rd147+4];
	abs.s32 	%r150, %r149;
	setp.gt.s32 	%p63, %r150, %r147;
	setp.eq.s32 	%p64, %r150, %r147;
	max.s32 	%r151, %r150, %r148;
	selp.b32 	%r152, %r148, %r151, %p64;
	max.s32 	%r179, %r150, %r147;
	selp.b32 	%r182, %r147, %r152, %p63;
	add.s64 	%rd148, %rd148, -4;
	add.s64 	%rd147, %rd147, 16;
	setp.ne.s64 	%p65, %rd148, 0;
	@%p65 bra 	$L__BB0_45;
$L__BB0_46:
	setp.eq.s64 	%p66, %rd150, 0;
	@%p66 bra 	$L__BB0_49;
	shl.b64 	%rd136, %rd149, 2;
	add.s64 	%rd151, %rd50, %rd136;
$L__BB0_48:
	.pragma "nounroll";
	ld.u32 	%r153, [%rd151];
	abs.s32 	%r154, %r153;
	setp.gt.s32 	%p67, %r154, %r179;
	setp.eq.s32 	%p68, %r154, %r179;
	max.s32 	%r155, %r154, %r182;
	selp.b32 	%r156, %r182, %r155, %p68;
	max.s32 	%r43, %r154, %r179;
	selp.b32 	%r182, %r179, %r156, %p67;
	add.s64 	%rd151, %rd151, 4;
	add.s64 	%rd150, %rd150, -1;
	setp.ne.s64 	%p69, %rd150, 0;
	mov.u32 	%r179, %r43;
	@%p69 bra 	$L__BB0_48;
$L__BB0_49:
	ld.param.u64 	%rd140, [_Z10akf_kernelPmPim_param_1];
	cvta.to.global.u64 	%rd137, %rd140;
	mul.wide.u32 	%rd138, %r1, 4;
	add.s64 	%rd139, %rd137, %rd138;
	st.global.u32 	[%rd139], %r182;
	{ // callseq 1, 0
	.param .b64 param0;
	st.param.b64 	[param0], %rd50;
	call.uni 
	free, 
	(
	param0
	);
	} // callseq 1
	ret;

}


// ===== COMPILED SASS (sm_100) =====

	.target	sm_100

	.elftype	@"ET_EXEC"


//--------------------- .note.nv.tkinfo           --------------------------
	.section	.note.nv.tkinfo,"",@"SHT_NOTE"
	.sectionflags	@"SHF_NOTE_NV_TKINFO"
	.tkinfo
        /*0018*/ 	.word	0x00000002
        /*0030*/ 	.string	""
        /*0030*/ 	.string	"ptxas"
        /*0030*/ 	.string	"Cuda compilation tools, release 13.0, V13.0.88"
        /*0030*/ 	.string	"Build cuda_13.0.r13.0/compiler.36424714_0"
        /*0030*/ 	.string	"-arch sm_100 -m 64 "



//--------------------- .note.nv.cuinfo           --------------------------
	.section	.note.nv.cuinfo,"",@"SHT_NOTE"
	.sectionflags	@"SHF_NOTE_NV_CUINFO"
        /*0018*/ 	.short	0x0002
        /*001a*/ 	.short	0x0064
        /*001c*/ 	.short	0x0082
	.zero		2


//--------------------- .nv.info                  --------------------------
	.section	.nv.info,"",@"SHT_CUDA_INFO"
	.align	4


	//----- nvinfo : EIATTR_REGCOUNT
	.align		4
        /*0000*/ 	.byte	0x04, 0x2f
        /*0002*/ 	.short	(.L_1 - .L_0)
	.align		4
.L_0:
        /*0004*/ 	.word	index@(_Z10akf_kernelPmPim)
        /*0008*/ 	.word	0x00000020


	//----- nvinfo : EIATTR_FRAME_SIZE
	.align		4
.L_1:
        /*000c*/ 	.byte	0x04, 0x11
        /*000e*/ 	.short	(.L_3 - .L_2)
	.align		4
.L_2:
        /*0010*/ 	.word	index@(_Z10akf_kernelPmPim)
        /*0014*/ 	.word	0x00000000


	//----- nvinfo : EIATTR_MIN_STACK_SIZE
	.align		4
.L_3:
        /*0018*/ 	.byte	0x04, 0x12
        /*001a*/ 	.short	(.L_5 - .L_4)
	.align		4
.L_4:
        /*001c*/ 	.word	index@(_Z10akf_kernelPmPim)
        /*0020*/ 	.word	0x00000000
.L_5:


//--------------------- .nv.compat                --------------------------
	.section	.nv.compat,"",@"SHT_CUDA_COMPAT_INFO"
	.align	4
        /*0000*/ 	.byte	0x02, 0x09, 0x00, 0x00, 0x02, 0x02, 0x01, 0x00, 0x02, 0x05, 0x05, 0x00, 0x03, 0x07, 0x01, 0x01
        /*0010*/ 	.byte	0x02, 0x03, 0x00, 0x00, 0x02, 0x06, 0x01, 0x00, 0x04, 0x0b, 0x08, 0x00, 0x09, 0x00, 0x00, 0x00
        /*0020*/ 	.byte	0x00, 0x00, 0x00, 0x00


//--------------------- .nv.info._Z10akf_kernelPmPim --------------------------
	.section	.nv.info._Z10akf_kernelPmPim,"",@"SHT_CUDA_INFO"
	.sectionflags	@""
	.align	4


	//----- nvinfo : EIATTR_CUDA_API_VERSION
	.align		4
        /*0000*/ 	.byte	0x04, 0x37
        /*0002*/ 	.short	(.L_7 - .L_6)
.L_6:
        /*0004*/ 	.word	0x00000082


	//----- nvinfo : EIATTR_KPARAM_INFO
	.align		4
.L_7:
        /*0008*/ 	.byte	0x04, 0x17
        /*000a*/ 	.short	(.L_9 - .L_8)
.L_8:
        /*000c*/ 	.word	0x00000000
        /*0010*/ 	.short	0x0002
        /*0012*/ 	.short	0x0010
        /*0014*/ 	.byte	0x00, 0xf0, 0x21, 0x00


	//----- nvinfo : EIATTR_KPARAM_INFO
	.align		4
.L_9:
        /*0018*/ 	.byte	0x04, 0x17
        /*001a*/ 	.short	(.L_11 - .L_10)
.L_10:
        /*001c*/ 	.word	0x00000000
        /*0020*/ 	.short	0x0001
        /*0022*/ 	.short	0x0008
        /*0024*/ 	.byte	0x00, 0xf5, 0x21, 0x00


	//----- nvinfo : EIATTR_KPARAM_INFO
	.align		4
.L_11:
        /*0028*/ 	.byte	0x04, 0x17
        /*002a*/ 	.short	(.L_13 - .L_12)
.L_12:
        /*002c*/ 	.word	0x00000000
        /*0030*/ 	.short	0x0000
        /*0032*/ 	.short	0x0000
        /*0034*/ 	.byte	0x00, 0xf5, 0x21, 0x00


	//----- nvinfo : EIATTR_SPARSE_MMA_MASK
	.align		4
.L_13:
        /*0038*/ 	.byte	0x03, 0x50
        /*003a*/ 	.short	0x0000


	//----- nvinfo : EIATTR_MAXREG_COUNT
	.align		4
        /*003c*/ 	.byte	0x03, 0x1b
        /*003e*/ 	.short	0x00ff


	//----- nvinfo : EIATTR_EXTERNS
	.align		4
        /*0040*/ 	.byte	0x04, 0x0f
        /*0042*/ 	.short	(.L_15 - .L_14)


	//   ....[0]....
	.align		4
.L_14:
        /*0044*/ 	.word	index@(malloc)


	//   ....[1]....
	.align		4
        /*0048*/ 	.word	index@(free)


	//----- nvinfo : EIATTR_MERCURY_ISA_VERSION
	.align		4
.L_15:
        /*004c*/ 	.byte	0x03, 0x5f
        /*004e*/ 	.short	0x0101


	//----- nvinfo : EIATTR_VRC_CTA_INIT_COUNT
	.align		4
        /*0050*/ 	.byte	0x02, 0x4a
	.zero		1
	.zero		1


	//----- nvinfo : EIATTR_SYSCALL_OFFSETS
	.align		4
        /*0054*/ 	.byte	0x04, 0x46
        /*0056*/ 	.short	(.L_17 - .L_16)


	//   ....[0]....
.L_16:
        /*0058*/ 	.word	0x000000e0


	//   ....[1]....
        /*005c*/ 	.word	0x00002e80


	//----- nvinfo : EIATTR_EXIT_INSTR_OFFSETS
	.align		4
.L_17:
        /*0060*/ 	.byte	0x04, 0x1c
        /*0062*/ 	.short	(.L_19 - .L_18)


	//   ....[0]....
.L_18:
        /*0064*/ 	.word	0x00002e90


	//----- nvinfo : EIATTR_CRS_STACK_SIZE
	.align		4
.L_19:
        /*0068*/ 	.byte	0x04, 0x1e
        /*006a*/ 	.short	(.L_21 - .L_20)
.L_20:
        /*006c*/ 	.word	0x00000000


	//----- nvinfo : EIATTR_CBANK_PARAM_SIZE
	.align		4
.L_21:
        /*0070*/ 	.byte	0x03, 0x19
        /*0072*/ 	.short	0x0018


	//----- nvinfo : EIATTR_PARAM_CBANK
	.align		4
        /*0074*/ 	.byte	0x04, 0x0a
        /*0076*/ 	.short	(.L_23 - .L_22)
	.align		4
.L_22:
        /*0078*/ 	.word	index@(.nv.constant0._Z10akf_kernelPmPim)
        /*007c*/ 	.short	0x0380
        /*007e*/ 	.short	0x0018


	//----- nvinfo : EIATTR_SW_WAR
	.align		4
.L_23:
        /*0080*/ 	.byte	0x04, 0x36
        /*0082*/ 	.short	(.L_25 - .L_24)
.L_24:
        /*0084*/ 	.word	0x00000008
.L_25:


//--------------------- .nv.callgraph             --------------------------
	.section	.nv.callgraph,"",@"SHT_CUDA_CALLGRAPH"
	.align	4
	.sectionentsize	8
	.align		4
        /*0000*/ 	.word	0x00000000
	.align		4
        /*0004*/ 	.word	0xffffffff
	.align		4
        /*0008*/ 	.word	index@(_Z10akf_kernelPmPim)
	.align		4
        /*000c*/ 	.word	index@(free)
	.align		4
        /*0010*/ 	.word	index@(_Z10akf_kernelPmPim)
	.align		4
        /*0014*/ 	.word	index@(malloc)
	.align		4
        /*0018*/ 	.word	0x00000000
	.align		4
        /*001c*/ 	.word	0xfffffffe
	.align		4
        /*0020*/ 	.word	0x00000000
	.align		4
        /*0024*/ 	.word	0xfffffffd
	.align		4
        /*0028*/ 	.word	0x00000000
	.align		4
        /*002c*/ 	.word	0xfffffffc


//--------------------- .nv.constant4             --------------------------
	.section	.nv.constant4,"a",@progbits
	.align	8
	.align		8
.nv.constant4:
        /*0000*/ 	.dword	malloc
	.align		8
        /*0008*/ 	.dword	free


//--------------------- .text._Z10akf_kernelPmPim --------------------------
	.section	.text._Z10akf_kernelPmPim,"ax",@progbits
	.align	128
        .global         _Z10akf_kernelPmPim
        .type           _Z10akf_kernelPmPim,@function
        .size           _Z10akf_kernelPmPim,(.L_x_22 - _Z10akf_kernelPmPim)
        .other          _Z10akf_kernelPmPim,@"STO_CUDA_ENTRY STV_DEFAULT"
_Z10akf_kernelPmPim:
.text._Z10akf_kernelPmPim:
[----:B------:R-:W0:Y:S01]  /*0000*/  LDC R1, c[0x0][0x37c] ;  /* 0x0000df00ff017b82 */ /* 0x000e220000000800 */
[----:B------:R-:W1:Y:S01]  /*0010*/  S2R R3, SR_TID.X ;  /* 0x0000000000037919 */ /* 0x000e620000002100 */
[----:B------:R-:W2:Y:S06]  /*0020*/  LDCU.64 UR4, c[0x0][0x390] ;  /* 0x00007200ff0477ac */ /* 0x000eac0008000a00 */
[----:B------:R-:W1:Y:S01]  /*0030*/  S2UR UR6, SR_CTAID.X ;  /* 0x00000000000679c3 */ /* 0x000e620000002500 */
[----:B------:R-:W-:Y:S01]  /*0040*/  MOV R0, 0x0 ;  /* 0x0000000000007802 */ /* 0x000fe20000000f00 */
[----:B------:R-:W3:Y:S06]  /*0050*/  LDCU.64 UR36, c[0x0][0x390] ;  /* 0x00007200ff2477ac */ /* 0x000eec0008000a00 */
[----:B------:R-:W1:Y:S08]  /*0060*/  LDC R2, c[0x0][0x360] ;  /* 0x0000d800ff027b82 */ /* 0x000e700000000800 */
[----:B------:R4:W0:Y:S01]  /*0070*/  LDC.64 R6, c[0x4][R0] ;  /* 0x0100000000067b82 */ /* 0x0008220000000a00 */
[----:B--2---:R-:W-:-:S02]  /*0080*/  USHF.L.U32 UR7, UR4, 0x2, URZ ;  /* 0x0000000204077899 */ /* 0x004fc400080006ff */
[----:B------:R-:W-:-:S04]  /*0090*/  USHF.L.U64.HI UR4, UR4, 0x2, UR5 ;  /* 0x0000000204047899 */ /* 0x000fc80008010205 */
[----:B------:R-:W-:Y:S02]  /*00a0*/  IMAD.U32 R4, RZ, RZ, UR7 ;  /* 0x00000007ff047e24 */ /* 0x000fe4000f8e00ff */
[----:B------:R-:W-:Y:S02]  /*00b0*/  IMAD.U32 R5, RZ, RZ, UR4 ;  /* 0x00000004ff057e24 */ /* 0x000fe4000f8e00ff */
[----:B-1-34-:R-:W-:-:S07]  /*00c0*/  IMAD R2, R2, UR6, R3 ;  /* 0x0000000602027c24 */ /* 0x01afce000f8e0203 */
[----:B------:R-:W-:-:S07]  /*00d0*/  LEPC R20, `(.L_x_0) ;  /* 0x000000001014794e */ /* 0x000fce0000000000 */
[----:B0-----:R-:W-:Y:S05]  /*00e0*/  CALL.ABS.NOINC R6 ;  /* 0x0000000006007343 */ /* 0x001fea0003c00000 */
.L_x_0:
[----:B------:R-:W0:Y:S01]  /*00f0*/  LDC.64 R10, c[0x0][0x390] ;  /* 0x0000e400ff0a7b82 */ /* 0x000e220000000a00 */
[----:B------:R-:W-:-:S07]  /*0100*/  IMAD.MOV.U32 R0, RZ, RZ, -0x989680 ;  /* 0xff676980ff007424 */ /* 0x000fce00078e00ff */
[----:B------:R-:W1:Y:S01]  /*0110*/  LDC.64 R6, c[0x0][0x358] ;  /* 0x0000d600ff067b82 */ /* 0x000e620000000a00 */
[----:B0-----:R-:W-:-:S04]  /*0120*/  ISETP.NE.U32.AND P0, PT, R10, RZ, PT ;  /* 0x000000ff0a00720c */ /* 0x001fc80003f05070 */
[----:B------:R-:W-:-:S13]  /*0130*/  ISETP.NE.AND.EX P0, PT, R11, RZ, PT, P0 ;  /* 0x000000ff0b00720c */ /* 0x000fda0003f05300 */
[----:B-1----:R-:W-:Y:S05]  /*0140*/  @!P0 BRA `(.L_x_1) ;  /* 0x0000002c002c8947 */ /* 0x002fea0003800000 */
[----:B------:R-:W0:Y:S01]  /*0150*/  LDC.64 R14, c[0x0][0x380] ;  /* 0x0000e000ff0e7b82 */ /* 0x000e220000000a00 */
[C---:B------:R-:W-:Y:S01]  /*0160*/  IADD3 R0, P0, PT, R10.reuse, -0x1, RZ ;  /* 0xffffffff0a007810 */ /* 0x040fe20007f1e0ff */
[----:B------:R-:W-:Y:S01]  /*0170*/  BSSY.RECONVERGENT B0, `(.L_x_2) ;  /* 0x000019f000007945 */ /* 0x000fe20003800200 */
[C---:B------:R-:W-:Y:S02]  /*0180*/  LOP3.LUT R3, R10.reuse, 0x7, RZ, 0xc0, !PT ;  /* 0x000000070a037812 */ /* 0x040fe400078ec0ff */
[----:B------:R-:W-:Y:S02]  /*0190*/  CS2R R12, SRZ ;  /* 0x00000000000c7805 */ /* 0x000fe4000001ff00 */
[C---:B------:R-:W-:Y:S02]  /*01a0*/  LOP3.LUT R8, R10.reuse, 0x3, RZ, 0xc0, !PT ;  /* 0x000000030a087812 */ /* 0x040fe400078ec0ff */
[----:B------:R-:W-:Y:S02]  /*01b0*/  LOP3.LUT R9, R10, 0xfffffff8, RZ, 0xc0, !PT ;  /* 0xfffffff80a097812 */ /* 0x000fe400078ec0ff */
[----:B------:R-:W-:Y:S01]  /*01c0*/  IADD3.X R10, PT, PT, R11, -0x1, RZ, P0, !PT ;  /* 0xffffffff0b0a7810 */ /* 0x000fe200007fe4ff */
[----:B------:R-:W-:-:S02]  /*01d0*/  IMAD.MOV.U32 R11, RZ, RZ, RZ ;  /* 0x000000ffff0b7224 */ /* 0x000fc400078e00ff */
[----:B0-----:R-:W-:-:S07]  /*01e0*/  IMAD.WIDE.U32 R14, R2, 0x8, R14 ;  /* 0x00000008020e7825 */ /* 0x001fce00078e000e */
.L_x_10:
[C---:B------:R-:W-:Y:S01]  /*01f0*/  LEA R16, P0, R13.reuse, R4, 0x2 ;  /* 0x000000040d107211 */ /* 0x040fe200078010ff */
[----:B------:R-:W-:Y:S01]  /*0200*/  IMAD.MOV.U32 R21, RZ, RZ, RZ ;  /* 0x000000ffff157224 */ /* 0x000fe200078e00ff */
[----:B------:R-:W-:Y:S01]  /*0210*/  R2UR UR4, R6 ;  /* 0x00000000060472ca */ /* 0x000fe200000e0000 */
[----:B------:R-:W-:Y:S01]  /*0220*/  IMAD.MOV.U32 R25, RZ, RZ, RZ ;  /* 0x000000ffff197224 */ /* 0x000fe200078e00ff */
[----:B------:R-:W-:Y:S01]  /*0230*/  LEA.HI.X R17, R13, R5, R12, 0x2, P0 ;  /* 0x000000050d117211 */ /* 0x000fe200000f140c */
[----:B------:R-:W-:Y:S01]  /*0240*/  IMAD.MOV.U32 R23, RZ, RZ, RZ ;  /* 0x000000ffff177224 */ /* 0x000fe200078e00ff */
[----:B------:R-:W-:Y:S02]  /*0250*/  ISETP.GE.U32.AND P0, PT, R0, 0x7, PT ;  /* 0x000000070000780c */ /* 0x000fe40003f06070 */
[----:B------:R-:W-:Y:S02]  /*0260*/  R2UR UR5, R7 ;  /* 0x00000000070572ca */ /* 0x000fe400000e0000 */
[----:B------:R-:W-:-:S11]  /*0270*/  ISETP.GE.U32.AND.EX P0, PT, R10, RZ, PT, P0 ;  /* 0x000000ff0a00720c */ /* 0x000fd60003f06100 */
[----:B------:R0:W-:Y:S02]  /*0280*/  ST.E desc[UR4][R16.64], RZ ;  /* 0x000000ff10007985 */ /* 0x0001e4000c101904 */
[----:B------:R-:W-:Y:S05]  /*0290*/  @!P0 BRA `(.L_x_3) ;  /* 0x0000000c00248947 */ /* 0x000fea0003800000 */
[----:B------:R-:W-:Y:S01]  /*02a0*/  BSSY.RECONVERGENT B1, `(.L_x_4) ;  /* 0x00000c5000017945 */ /* 0x000fe20003800200 */
[----:B------:R-:W-:Y:S02]  /*02b0*/  IMAD.MOV.U32 R25, RZ, RZ, RZ ;  /* 0x000000ffff197224 */ /* 0x000fe400078e00ff */
[----:B------:R-:W-:Y:S02]  /*02c0*/  IMAD.MOV.U32 R22, RZ, RZ, RZ ;  /* 0x000000ffff167224 */ /* 0x000fe400078e00ff */
[----:B------:R-:W-:Y:S02]  /*02d0*/  IMAD.MOV.U32 R21, RZ, RZ, RZ ;  /* 0x000000ffff157224 */ /* 0x000fe400078e00ff */
[----:B------:R-:W-:Y:S02]  /*02e0*/  IMAD.MOV.U32 R23, RZ, RZ, R13 ;  /* 0x000000ffff177224 */ /* 0x000fe400078e000d */
[----:B------:R-:W-:-:S07]  /*02f0*/  IMAD.MOV.U32 R20, RZ, RZ, R12 ;  /* 0x000000ffff147224 */ /* 0x000fce00078e000c */
.L_x_5:
[----:B------:R-:W-:-:S04]  /*0300*/  ISETP.GE.U32.AND P1, PT, R23, UR36, PT ;  /* 0x0000002417007c0c */ /* 0x000fc8000bf26070 */
[----:B------:R-:W-:-:S13]  /*0310*/  ISETP.GE.U32.AND.EX P1, PT, R20, UR37, PT, P1 ;  /* 0x0000002514007c0c */ /* 0x000fda000bf26110 */
[----:B------:R-:W-:Y:S02]  /*0320*/  @!P1 R2UR UR4, R6 ;  /* 0x00000000060492ca */ /* 0x000fe400000e0000 */
[----:B------:R-:W-:-:S13]  /*0330*/  @!P1 R2UR UR5, R7 ;  /* 0x00000000070592ca */ /* 0x000fda00000e0000 */
[----:B------:R-:W2:Y:S01]  /*0340*/  @!P1 LDG.E.64 R18, desc[UR4][R14.64] ;  /* 0x000000040e129981 */ /* 0x000ea2000c1e1b00 */
[----:B------:R-:W-:Y:S02]  /*0350*/  IADD3 R27, P3, PT, R23, 0x1, RZ ;  /* 0x00000001171b7810 */ /* 0x000fe40007f7e0ff */
[----:B------:R-:W-:Y:S02]  /*0360*/  PLOP3.LUT P4, PT, PT, PT, PT, 0x8, 0x80 ;  /* 0x000000000080781c */ /* 0x000fe40003f8e170 */
[----:B------:R-:W-:Y:S02]  /*0370*/  ISETP.GE.U32.AND P0, PT, R27, UR36, PT ;  /* 0x000000241b007c0c */ /* 0x000fe4000bf06070 */
[C-C-:B--2---:R-:W-:Y:S02]  /*0380*/  @!P1 SHF.R.U64 R24, R18.reuse, R23, R19.reuse ;  /* 0x0000001712189219 */ /* 0x144fe40000001213 */
[----:B------:R-:W-:Y:S02]  /*0390*/  @!P1 SHF.R.U64 R19, R18, R25, R19 ;  /* 0x0000001912139219 */ /* 0x000fe40000001213 */
[----:B------:R-:W-:-:S02]  /*03a0*/  @!P1 LOP3.LUT R18, R24, 0x1, RZ, 0xc0, !PT ;  /* 0x0000000118129812 */ /* 0x000fc400078ec0ff */
[----:B------:R-:W-:Y:S02]  /*03b0*/  @!P1 LOP3.LUT R19, R19, 0x1, RZ, 0xc0, !PT ;  /* 0x0000000113139812 */ /* 0x000fe400078ec0ff */
[----:B------:R-:W-:Y:S01]  /*03c0*/  @!P1 ISETP.NE.U32.AND P2, PT, R18, 0x1, PT ;  /* 0x000000011200980c */ /* 0x000fe20003f45070 */
[----:B------:R-:W-:Y:S01]  /*03d0*/  IMAD.X R18, RZ, RZ, R20, P3 ;  /* 0x000000ffff127224 */ /* 0x000fe200018e0614 */
[----:B------:R-:W-:Y:S02]  /*03e0*/  @!P1 ISETP.NE.U32.AND P3, PT, R19, 0x1, PT ;  /* 0x000000011300980c */ /* 0x000fe40003f65070 */
[----:B------:R-:W-:Y:S02]  /*03f0*/  @!P1 ISETP.NE.U32.AND.EX P2, PT, RZ, RZ, PT, P2 ;  /* 0x000000ffff00920c */ /* 0x000fe40003f45120 */
[----:B------:R-:W-:Y:S01]  /*0400*/  ISETP.GE.U32.AND.EX P0, PT, R18, UR37, PT, P0 ;  /* 0x0000002512007c0c */ /* 0x000fe2000bf06100 */
[----:B------:R-:W-:Y:S01]  /*0410*/  @!P1 IMAD.MOV.U32 R18, RZ, RZ, 0x1 ;  /* 0x00000001ff129424 */ /* 0x000fe200078e00ff */
[----:B------:R-:W-:-:S02]  /*0420*/  @!P1 PLOP3.LUT P4, PT, P2, PT, PT, 0x80, 0x8 ;  /* 0x000000000008981c */ /* 0x000fc4000178f070 */
[----:B------:R-:W-:-:S04]  /*0430*/  @!P1 ISETP.NE.U32.AND.EX P2, PT, RZ, RZ, PT, P3 ;  /* 0x000000ffff00920c */ /* 0x000fc80003f45130 */
[----:B------:R-:W-:-:S05]  /*0440*/  @!P1 SEL R18, R18, 0xffffffff, !P2 ;  /* 0xffffffff12129807 */ /* 0x000fca0005000000 */
[----:B------:R-:W-:Y:S01]  /*0450*/  @!P1 IMAD.MOV R19, RZ, RZ, -R18 ;  /* 0x000000ffff139224 */ /* 0x000fe200078e0a12 */
[----:B------:R-:W-:Y:S02]  /*0460*/  @!P0 R2UR UR6, R6 ;  /* 0x00000000060682ca */ /* 0x000fe400000e0000 */
[----:B------:R-:W-:Y:S01]  /*0470*/  @!P0 R2UR UR7, R7 ;  /* 0x00000000070782ca */ /* 0x000fe200000e0000 */
[----:B------:R-:W-:-:S04]  /*0480*/  @P4 IMAD.MOV.U32 R18, RZ, RZ, R19 ;  /* 0x000000ffff124224 */ /* 0x000fc800078e0013 */
[----:B------:R-:W-:-:S05]  /*0490*/  @!P1 IMAD.IADD R21, R21, 0x1, R18 ;  /* 0x0000000115159824 */ /* 0x000fca00078e0212 */
[----:B------:R1:W-:Y:S04]  /*04a0*/  @!P1 ST.E desc[UR4][R16.64], R21 ;  /* 0x0000001510009985 */ /* 0x0003e8000c101904 */
[----:B------:R-:W2:Y:S01]  /*04b0*/  @!P0 LDG.E.64 R18, desc[UR6][R14.64] ;  /* 0x000000060e128981 */ /* 0x000ea2000c1e1b00 */
[----:B------:R-:W-:Y:S02]  /*04c0*/  PLOP3.LUT P4, PT, PT, PT, PT, 0x8, 0x80 ;  /* 0x000000000080781c */ /* 0x000fe40003f8e170 */
[----:B------:R-:W-:Y:S02]  /*04d0*/  @!P0 R2UR UR4, R6 ;  /* 0x00000000060482ca */ /* 0x000fe400000e0000 */
[----:B------:R-:W-:Y:S02]  /*04e0*/  @!P0 R2UR UR5, R7 ;  /* 0x00000000070582ca */ /* 0x000fe400000e0000 */
[----:B--2---:R-:W-:-:S02]  /*04f0*/  @!P0 SHF.R.U64 R27, R18, R27, R19 ;  /* 0x0000001b121b8219 */ /* 0x004fc40000001213 */
[----:B------:R-:W-:Y:S02]  /*0500*/  @!P0 SHF.R.U64 R19, R18, R25, R19 ;  /* 0x0000001912138219 */ /* 0x000fe40000001213 */
[----:B------:R-:W-:Y:S02]  /*0510*/  @!P0 LOP3.LUT R18, R27, 0x1, RZ, 0xc0, !PT ;  /* 0x000000011b128812 */ /* 0x000fe400078ec0ff */
[----:B------:R-:W-:Y:S02]  /*0520*/  IADD3 R27, P3, PT, R23, 0x2, RZ ;  /* 0x00000002171b7810 */ /* 0x000fe40007f7e0ff */
[----:B------:R-:W-:Y:S02]  /*0530*/  @!P0 ISETP.NE.U32.AND P2, PT, R18, 0x1, PT ;  /* 0x000000011200880c */ /* 0x000fe40003f45070 */
[----:B------:R-:W-:Y:S01]  /*0540*/  ISETP.GE.U32.AND P1, PT, R27, UR36, PT ;  /* 0x000000241b007c0c */ /* 0x000fe2000bf26070 */
[----:B------:R-:W-:Y:S01]  /*0550*/  IMAD.X R18, RZ, RZ, R20, P3 ;  /* 0x000000ffff127224 */ /* 0x000fe200018e0614 */
[----:B------:R-:W-:-:S02]  /*0560*/  @!P0 ISETP.NE.U32.AND.EX P2, PT, RZ, RZ, PT, P2 ;  /* 0x000000ffff00820c */ /* 0x000fc40003f45120 */
[----:B------:R-:W-:Y:S02]  /*0570*/  @!P0 LOP3.LUT P3, RZ, R19, 0x2, RZ, 0xc0, !PT ;  /* 0x0000000213ff8812 */ /* 0x000fe4000786c0ff */
[----:B------:R-:W-:Y:S01]  /*0580*/  ISETP.GE.U32.AND.EX P1, PT, R18, UR37, PT, P1 ;  /* 0x0000002512007c0c */ /* 0x000fe2000bf26110 */
[----:B------:R-:W-:Y:S01]  /*0590*/  @!P0 IMAD.MOV.U32 R18, RZ, RZ, 0x1 ;  /* 0x00000001ff128424 */ /* 0x000fe200078e00ff */
[----:B------:R-:W-:-:S04]  /*05a0*/  @!P0 PLOP3.LUT P4, PT, P2, PT, PT, 0x80, 0x8 ;  /* 0x000000000008881c */ /* 0x000fc8000178f070 */
[----:B------:R-:W-:-:S05]  /*05b0*/  @!P0 SEL R18, R18, 0xffffffff, P3 ;  /* 0xffffffff12128807 */ /* 0x000fca0001800000 */
[----:B------:R-:W-:Y:S02]  /*05c0*/  @!P0 IMAD.MOV R19, RZ, RZ, -R18 ;  /* 0x000000ffff138224 */ /* 0x000fe400078e0a12 */
[----:B------:R-:W-:Y:S02]  /*05d0*/  @!P1 R2UR UR6, R6 ;  /* 0x00000000060692ca */ /* 0x000fe400000e0000 */
[----:B------:R-:W-:Y:S01]  /*05e0*/  @!P1 R2UR UR7, R7 ;  /* 0x00000000070792ca */ /* 0x000fe200000e0000 */
[----:B------:R-:W-:-:S04]  /*05f0*/  @P4 IMAD.MOV.U32 R18, RZ, RZ, R19 ;  /* 0x000000ffff124224 */ /* 0x000fc800078e0013 */
[----:B-1----:R-:W-:-:S05]  /*0600*/  @!P0 IMAD.IADD R21, R21, 0x1, R18 ;  /* 0x0000000115158824 */ /* 0x002fca00078e0212 */
        /* <DEDUP_REMOVED lines=121> */
[----:B------:R-:W-:Y:S01]  /*0da0*/  @!P0 SHF.R.U64 R18, R18, R25, R19 ;  /* 0x0000001912128219 */ /* 0x000fe20000001213 */
[----:B------:R-:W-:Y:S01]  /*0db0*/  @!P0 IMAD.MOV.U32 R19, RZ, RZ, 0x1 ;  /* 0x00000001ff138424 */ /* 0x000fe200078e00ff */
[----:B------:R-:W-:-:S04]  /*0dc0*/  @!P0 LOP3.LUT R24, R24, 0x1, RZ, 0xc0, !PT ;  /* 0x0000000118188812 */ /* 0x000fc800078ec0ff */
[----:B------:R-:W-:-:S04]  /*0dd0*/  @!P0 ISETP.NE.U32.AND P1, PT, R24, 0x1, PT ;  /* 0x000000011800880c */ /* 0x000fc80003f25070 */
[----:B------:R-:W-:-:S04]  /*0de0*/  @!P0 ISETP.NE.U32.AND.EX P1, PT, RZ, RZ, PT, P1 ;  /* 0x000000ffff00820c */ /* 0x000fc80003f25110 */
[----:B------:R-:W-:Y:S02]  /*0df0*/  @!P0 PLOP3.LUT P2, PT, P1, PT, PT, 0x80, 0x8 ;  /* 0x000000000008881c */ /* 0x000fe40000f4f070 */
[----:B------:R-:W-:-:S04]  /*0e00*/  @!P0 LOP3.LUT P1, RZ, R18, 0x80, RZ, 0xc0, !PT ;  /* 0x0000008012ff8812 */ /* 0x000fc8000782c0ff */
[----:B------:R-:W-:Y:S02]  /*0e10*/  @!P0 SEL R18, R19, 0xffffffff, P1 ;  /* 0xffffffff13128807 */ /* 0x000fe40000800000 */
[----:B------:R-:W-:-:S03]  /*0e20*/  IADD3 R25, P1, PT, R25, 0x8, RZ ;  /* 0x0000000819197810 */ /* 0x000fc60007f3e0ff */
[----:B------:R-:W-:Y:S02]  /*0e30*/  @!P0 IMAD.MOV R19, RZ, RZ, -R18 ;  /* 0x000000ffff138224 */ /* 0x000fe400078e0a12 */
[----:B------:R-:W-:Y:S01]  /*0e40*/  IMAD.X R22, RZ, RZ, R22, P1 ;  /* 0x000000ffff167224 */ /* 0x000fe200008e0616 */
[----:B------:R-:W-:Y:S01]  /*0e50*/  IADD3 R23, P1, PT, R23, 0x8, RZ ;  /* 0x0000000817177810 */ /* 0x000fe20007f3e0ff */
[----:B------:R-:W-:-:S04]  /*0e60*/  @P2 IMAD.MOV.U32 R18, RZ, RZ, R19 ;  /* 0x000000ffff122224 */ /* 0x000fc800078e0013 */
[----:B-1----:R-:W-:Y:S01]  /*0e70*/  @!P0 IMAD.IADD R21, R21, 0x1, R18 ;  /* 0x0000000115158824 */ /* 0x002fe200078e0212 */
[----:B------:R-:W-:Y:S01]  /*0e80*/  IADD3 R18, P2, PT, R25, -R9, RZ ;  /* 0x8000000919127210 */ /* 0x000fe20007f5e0ff */
[----:B------:R-:W-:-:S03]  /*0e90*/  IMAD.X R20, RZ, RZ, R20, P1 ;  /* 0x000000ffff147224 */ /* 0x000fc600008e0614 */
[----:B------:R1:W-:Y:S01]  /*0ea0*/  @!P0 ST.E desc[UR4][R16.64], R21 ;  /* 0x0000001510008985 */ /* 0x0003e2000c101904 */
[----:B------:R-:W-:Y:S02]  /*0eb0*/  ISETP.NE.U32.AND P0, PT, R18, RZ, PT ;  /* 0x000000ff1200720c */ /* 0x000fe40003f05070 */
[----:B------:R-:W-:-:S04]  /*0ec0*/  IADD3.X R18, PT, PT, R22, ~UR37, RZ, P2, !PT ;  /* 0x8000002516127c10 */ /* 0x000fc800097fe4ff */
[----:B------:R-:W-:-:S13]  /*0ed0*/  ISETP.NE.AND.EX P0, PT, R18, RZ, PT, P0 ;  /* 0x000000ff1200720c */ /* 0x000fda0003f05300 */
[----:B-1----:R-:W-:Y:S05]  /*0ee0*/  @P0 BRA `(.L_x_5) ;  /* 0xfffffff400040947 */ /* 0x002fea000383ffff */
[----:B------:R-:W-:Y:S05]  /*0ef0*/  BSYNC.RECONVERGENT B1 ;  /* 0x0000000000017941 */ /* 0x000fea0003800200 */
.L_x_4:
[----:B------:R-:W1:Y:S01]  /*0f00*/  LDCU UR4, c[0x0][0x394] ;  /* 0x00007280ff0477ac */ /* 0x000e620008000800 */
[----:B------:R-:W-:Y:S02]  /*0f10*/  IMAD.MOV.U32 R25, RZ, RZ, R9 ;  /* 0x000000ffff197224 */ /* 0x000fe400078e0009 */
[----:B-1----:R-:W-:-:S07]  /*0f20*/  IMAD.U32 R23, RZ, RZ, UR4 ;  /* 0x00000004ff177e24 */ /* 0x002fce000f8e00ff */
.L_x_3:
[----:B------:R-:W-:-:S04]  /*0f30*/  ISETP.NE.U32.AND P0, PT, R3, RZ, PT ;  /* 0x000000ff0300720c */ /* 0x000fc80003f05070 */
[----:B------:R-:W-:-:S13]  /*0f40*/  ISETP.NE.AND.EX P0, PT, RZ, RZ, PT, P0 ;  /* 0x000000ffff00720c */ /* 0x000fda0003f05300 */
[----:B------:R-:W-:Y:S05]  /*0f50*/  @!P0 BRA `(.L_x_6) ;  /* 0x0000000800e88947 */ /* 0x000fea0003800000 */
[----:B------:R-:W-:-:S04]  /*0f60*/  IADD3 R18, P0, PT, R3, -0x1, RZ ;  /* 0xffffffff03127810 */ /* 0x000fc80007f1e0ff */
[----:B------:R-:W-:Y:S01]  /*0f70*/  ISETP.GE.U32.AND P1, PT, R18, 0x3, PT ;  /* 0x000000031200780c */ /* 0x000fe20003f26070 */
[----:B------:R-:W-:Y:S01]  /*0f80*/  IMAD.X R18, RZ, RZ, -0x1, P0 ;  /* 0xffffffffff127424 */ /* 0x000fe200000e06ff */
[----:B------:R-:W-:-:S04]  /*0f90*/  ISETP.NE.U32.AND P0, PT, R8, RZ, PT ;  /* 0x000000ff0800720c */ /* 0x000fc80003f05070 */
[----:B------:R-:W-:Y:S02]  /*0fa0*/  ISETP.GE.U32.AND.EX P1, PT, R18, RZ, PT, P1 ;  /* 0x000000ff1200720c */ /* 0x000fe40003f26110 */
[----:B------:R-:W-:-:S11]  /*0fb0*/  ISETP.NE.AND.EX P0, PT, R11, RZ, PT, P0 ;  /* 0x000000ff0b00720c */ /* 0x000fd60003f05300 */
[----:B------:R-:W-:Y:S05]  /*0fc0*/  @!P1 BRA `(.L_x_7) ;  /* 0x00000004007c9947 */ /* 0x000fea0003800000 */
[----:B------:R-:W1:Y:S01]  /*0fd0*/  LDCU.64 UR4, c[0x0][0x390] ;  /* 0x00007200ff0477ac */ /* 0x000e620008000a00 */
[----:B------:R-:W-:-:S05]  /*0fe0*/  IADD3 R27, P1, PT, R13, R25, RZ ;  /* 0x000000190d1b7210 */ /* 0x000fca0007f3e0ff */
[----:B------:R-:W-:Y:S01]  /*0ff0*/  IMAD.X R20, R12, 0x1, R23, P1 ;  /* 0x000000010c147824 */ /* 0x000fe200008e0617 */
[----:B-1----:R-:W-:-:S04]  /*1000*/  ISETP.GE.U32.AND P2, PT, R27, UR4, PT ;  /* 0x000000041b007c0c */ /* 0x002fc8000bf46070 */
[----:B------:R-:W-:-:S13]  /*1010*/  ISETP.GE.U32.AND.EX P2, PT, R20, UR5, PT, P2 ;  /* 0x0000000514007c0c */ /* 0x000fda000bf46120 */
[----:B------:R-:W-:Y:S02]  /*1020*/  @!P2 R2UR UR6, R6 ;  /* 0x000000000606a2ca */ /* 0x000fe400000e0000 */
[----:B------:R-:W-:-:S13]  /*1030*/  @!P2 R2UR UR7, R7 ;  /* 0x000000000707a2ca */ /* 0x000fda00000e0000 */
[----:B------:R-:W2:Y:S01]  /*1040*/  @!P2 LDG.E.64 R18, desc[UR6][R14.64] ;  /* 0x000000060e12a981 */ /* 0x000ea2000c1e1b00 */
[----:B------:R-:W-:-:S04]  /*1050*/  IADD3 R29, P4, PT, R27, 0x1, RZ ;  /* 0x000000011b1d7810 */ /* 0x000fc80007f9e0ff */
[----:B------:R-:W-:Y:S02]  /*1060*/  ISETP.GE.U32.AND P1, PT, R29, UR4, PT ;  /* 0x000000041d007c0c */ /* 0x000fe4000bf26070 */
[C-C-:B--2---:R-:W-:Y:S02]  /*1070*/  @!P2 SHF.R.U64 R22, R18.reuse, R27, R19.reuse ;  /* 0x0000001b1216a219 */ /* 0x144fe40000001213 */
[----:B------:R-:W-:Y:S02]  /*1080*/  @!P2 SHF.R.U64 R19, R18, R25, R19 ;  /* 0x000000191213a219 */ /* 0x000fe40000001213 */
[----:B------:R-:W-:Y:S02]  /*1090*/  @!P2 LOP3.LUT R18, R22, 0x1, RZ, 0xc0, !PT ;  /* 0x000000011612a812 */ /* 0x000fe400078ec0ff */
[----:B------:R-:W-:Y:S02]  /*10a0*/  @!P2 LOP3.LUT R19, R19, 0x1, RZ, 0xc0, !PT ;  /* 0x000000011313a812 */ /* 0x000fe400078ec0ff */
[----:B------:R-:W-:Y:S01]  /*10b0*/  @!P2 ISETP.NE.U32.AND P3, PT, R18, 0x1, PT ;  /* 0x000000011200a80c */ /* 0x000fe20003f65070 */
[----:B------:R-:W-:Y:S01]  /*10c0*/  IMAD.X R18, RZ, RZ, R20, P4 ;  /* 0x000000ffff127224 */ /* 0x000fe200020e0614 */
[----:B------:R-:W-:-:S02]  /*10d0*/  @!P2 ISETP.NE.U32.AND P5, PT, R19, 0x1, PT ;  /* 0x000000011300a80c */ /* 0x000fc40003fa5070 */
[----:B------:R-:W-:Y:S02]  /*10e0*/  @!P2 ISETP.NE.U32.AND.EX P3, PT, RZ, RZ, PT, P3 ;  /* 0x000000ffff00a20c */ /* 0x000fe40003f65130 */
[----:B------:R-:W-:Y:S01]  /*10f0*/  ISETP.GE.U32.AND.EX P1, PT, R18, UR5, PT, P1 ;  /* 0x0000000512007c0c */ /* 0x000fe2000bf26110 */
[----:B------:R-:W-:Y:S01]  /*1100*/  @!P2 IMAD.MOV.U32 R18, RZ, RZ, 0x1 ;  /* 0x00000001ff12a424 */ /* 0x000fe200078e00ff */
[----:B------:R-:W-:Y:S02]  /*1110*/  PLOP3.LUT P4, PT, PT, PT, PT, 0x8, 0x80 ;  /* 0x000000000080781c */ /* 0x000fe40003f8e170 */
[----:B------:R-:W-:Y:S02]  /*1120*/  @!P2 PLOP3.LUT P4, PT, P3, PT, PT, 0x80, 0x8 ;  /* 0x000000000008a81c */ /* 0x000fe40001f8f070 */
[----:B------:R-:W-:-:S04]  /*1130*/  @!P2 ISETP.NE.U32.AND.EX P3, PT, RZ, RZ, PT, P5 ;  /* 0x000000ffff00a20c */ /* 0x000fc80003f65150 */
[----:B------:R-:W-:-:S03]  /*1140*/  @!P2 SEL R18, R18, 0xffffffff, !P3 ;  /* 0xffffffff1212a807 */ /* 0x000fc60005800000 */
[----:B------:R-:W-:Y:S02]  /*1150*/  @!P1 R2UR UR8, R6 ;  /* 0x00000000060892ca */ /* 0x000fe400000e0000 */
[----:B------:R-:W-:Y:S01]  /*1160*/  @!P2 IMAD.MOV R19, RZ, RZ, -R18 ;  /* 0x000000ffff13a224 */ /* 0x000fe200078e0a12 */
[----:B------:R-:W-:-:S03]  /*1170*/  @!P1 R2UR UR9, R7 ;  /* 0x00000000070992ca */ /* 0x000fc600000e0000 */
        /* <DEDUP_REMOVED lines=27> */
[----:B------:R-:W-:Y:S02]  /*1330*/  IADD3 R27, P1, PT, R27, 0x3, RZ ;  /* 0x000000031b1b7810 */ /* 0x000fe40007f3e0ff */
[----:B------:R-:W-:-:S03]  /*1340*/  PLOP3.LUT P5, PT, PT, PT, PT, 0x8, 0x80 ;  /* 0x000000000080781c */ /* 0x000fc60003fae170 */
[----:B------:R-:W-:Y:S01]  /*1350*/  IMAD.X R20, RZ, RZ, R20, P1 ;  /* 0x000000ffff147224 */ /* 0x000fe200008e0614 */
[----:B------:R-:W-:Y:S02]  /*1360*/  ISETP.GE.U32.AND P1, PT, R27, UR4, PT ;  /* 0x000000041b007c0c */ /* 0x000fe4000bf26070 */
[----:B------:R-:W-:Y:S02]  /*1370*/  @!P2 R2UR UR4, R6 ;  /* 0x000000000604a2ca */ /* 0x000fe400000e0000 */
[----:B------:R-:W-:Y:S02]  /*1380*/  ISETP.GE.U32.AND.EX P1, PT, R20, UR5, PT, P1 ;  /* 0x0000000514007c0c */ /* 0x000fe4000bf26110 */
[----:B------:R-:W-:-:S11]  /*1390*/  @!P2 R2UR UR5, R7 ;  /* 0x000000000705a2ca */ /* 0x000fd600000e0000 */
[----:B------:R-:W-:Y:S02]  /*13a0*/  @!P1 R2UR UR6, R6 ;  /* 0x00000000060692ca */ /* 0x000fe400000e0000 */
[----:B------:R-:W-:Y:S02]  /*13b0*/  @!P1 R2UR UR7, R7 ;  /* 0x00000000070792ca */ /* 0x000fe400000e0000 */
[C-C-:B--2---:R-:W-:Y:S02]  /*13c0*/  @!P2 SHF.R.U64 R22, R18.reuse, R29, R19.reuse ;  /* 0x0000001d1216a219 */ /* 0x144fe40000001213 */
[----:B------:R-:W-:Y:S02]  /*13d0*/  @!P2 SHF.R.U64 R18, R18, R25, R19 ;  /* 0x000000191212a219 */ /* 0x000fe40000001213 */
[----:B------:R-:W-:Y:S02]  /*13e0*/  @!P2 LOP3.LUT R22, R22, 0x1, RZ, 0xc0, !PT ;  /* 0x000000011616a812 */ /* 0x000fe400078ec0ff */
[----:B------:R-:W-:Y:S01]  /*13f0*/  @!P2 LOP3.LUT P4, RZ, R18, 0x4, RZ, 0xc0, !PT ;  /* 0x0000000412ffa812 */ /* 0x000fe2000788c0ff */
[----:B------:R-:W-:Y:S01]  /*1400*/  @!P2 IMAD.MOV.U32 R18, RZ, RZ, 0x1 ;  /* 0x00000001ff12a424 */ /* 0x000fe200078e00ff */
[----:B------:R-:W-:-:S04]  /*1410*/  @!P2 ISETP.NE.U32.AND P3, PT, R22, 0x1, PT ;  /* 0x000000011600a80c */ /* 0x000fc80003f65070 */
[----:B------:R-:W-:Y:S02]  /*1420*/  @!P2 ISETP.NE.U32.AND.EX P3, PT, RZ, RZ, PT, P3 ;  /* 0x000000ffff00a20c */ /* 0x000fe40003f65130 */
[----:B------:R-:W-:Y:S02]  /*1430*/  @!P2 SEL R18, R18, 0xffffffff, P4 ;  /* 0xffffffff1212a807 */ /* 0x000fe40002000000 */
[----:B------:R-:W-:-:S03]  /*1440*/  @!P2 PLOP3.LUT P5, PT, P3, PT, PT, 0x80, 0x8 ;  /* 0x000000000008a81c */ /* 0x000fc60001faf070 */
[----:B------:R-:W-:-:S10]  /*1450*/  @!P2 IMAD.MOV R19, RZ, RZ, -R18 ;  /* 0x000000ffff13a224 */ /* 0x000fd400078e0a12 */
        /* <DEDUP_REMOVED lines=15> */
[----:B------:R-:W-:-:S05]  /*1550*/  @!P1 SEL R18, R19, 0xffffffff, P2 ;  /* 0xffffffff13129807 */ /* 0x000fca0001000000 */
[----:B------:R-:W-:-:S04]  /*1560*/  @!P1 IMAD.MOV R19, RZ, RZ, -R18 ;  /* 0x000000ffff139224 */ /* 0x000fc800078e0a12 */
[----:B------:R-:W-:-:S04]  /*1570*/  @P3 IMAD.MOV.U32 R18, RZ, RZ, R19 ;  /* 0x000000ffff123224 */ /* 0x000fc800078e0013 */
[----:B-1----:R-:W-:-:S05]  /*1580*/  @!P1 IMAD.IADD R21, R21, 0x1, R18 ;  /* 0x0000000115159824 */ /* 0x002fca00078e0212 */
[----:B------:R1:W-:Y:S01]  /*1590*/  @!P1 ST.E desc[UR4][R16.64], R21 ;  /* 0x0000001510009985 */ /* 0x0003e2000c101904 */
[----:B------:R-:W-:-:S05]  /*15a0*/  IADD3 R25, P1, PT, R25, 0x4, RZ ;  /* 0x0000000419197810 */ /* 0x000fca0007f3e0ff */
[----:B------:R-:W-:-:S08]  /*15b0*/  IMAD.X R23, RZ, RZ, R23, P1 ;  /* 0x000000ffff177224 */ /* 0x000fd000008e0617 */
.L_x_7:
[----:B------:R-:W-:Y:S04]  /*15c0*/  BSSY.RECONVERGENT B1, `(.L_x_6) ;  /* 0x0000053000017945 */ /* 0x000fe80003800200 */
[----:B------:R-:W-:Y:S05]  /*15d0*/  @!P0 BRA `(.L_x_8) ;  /* 0x0000000400448947 */ /* 0x000fea0003800000 */
[----:B------:R-:W2:Y:S01]  /*15e0*/  LDCU UR6, c[0x0][0x390] ;  /* 0x00007200ff0677ac */ /* 0x000ea20008000800 */
[----:B------:R-:W-:-:S04]  /*15f0*/  ISETP.NE.U32.AND P0, PT, R8, 0x1, PT ;  /* 0x000000010800780c */ /* 0x000fc80003f05070 */
[----:B------:R-:W-:Y:S01]  /*1600*/  ISETP.NE.AND.EX P0, PT, R11, RZ, PT, P0 ;  /* 0x000000ff0b00720c */ /* 0x000fe20003f05300 */
[----:B--2---:R-:W-:-:S04]  /*1610*/  ULOP3.LUT UR4, UR6, 0x1, URZ, 0xc0, !UPT ;  /* 0x0000000106047892 */ /* 0x004fc8000f8ec0ff */
[----:B------:R-:W-:-:S04]  /*1620*/  UISETP.NE.U32.AND UP0, UPT, UR4, 0x1, UPT ;  /* 0x000000010400788c */ /* 0x000fc8000bf05070 */
[----:B------:R-:W-:-:S04]  /*1630*/  UISETP.NE.U32.AND.EX UP0, UPT, URZ, URZ, UPT, UP0 ;  /* 0x000000ffff00728c */ /* 0x000fc8000bf05100 */
[----:B------:R-:W-:Y:S07]  /*1640*/  @!P0 BRA `(.L_x_9) ;  /* 0x0000000000cc8947 */ /* 0x000fee0003800000 */
[----:B------:R-:W2:Y:S01]  /*1650*/  LDCU.64 UR4, c[0x0][0x390] ;  /* 0x00007200ff0477ac */ /* 0x000ea20008000a00 */
[----:B------:R-:W-:-:S05]  /*1660*/  IADD3 R27, P0, PT, R13, R25, RZ ;  /* 0x000000190d1b7210 */ /* 0x000fca0007f1e0ff */
[----:B------:R-:W-:Y:S01]  /*1670*/  IMAD.X R22, R12, 0x1, R23, P0 ;  /* 0x000000010c167824 */ /* 0x000fe200000e0617 */
[----:B--2---:R-:W-:-:S04]  /*1680*/  ISETP.GE.U32.AND P1, PT, R27, UR4, PT ;  /* 0x000000041b007c0c */ /* 0x004fc8000bf26070 */
[----:B------:R-:W-:-:S13]  /*1690*/  ISETP.GE.U32.AND.EX P1, PT, R22, UR5, PT, P1 ;  /* 0x0000000516007c0c */ /* 0x000fda000bf26110 */
[----:B------:R-:W-:Y:S02]  /*16a0*/  @!P1 R2UR UR8, R6 ;  /* 0x00000000060892ca */ /* 0x000fe400000e0000 */
[----:B------:R-:W-:-:S13]  /*16b0*/  @!P1 R2UR UR9, R7 ;  /* 0x00000000070992ca */ /* 0x000fda00000e0000 */
[----:B------:R-:W2:Y:S01]  /*16c0*/  @!P1 LDG.E.64 R18, desc[UR8][R14.64] ;  /* 0x000000080e129981 */ /* 0x000ea2000c1e1b00 */
[----:B------:R-:W-:Y:S02]  /*16d0*/  PLOP3.LUT P4, PT, PT, PT, PT, 0x8, 0x80 ;  /* 0x000000000080781c */ /* 0x000fe40003f8e170 */
[--C-:B--2---:R-:W-:Y:S02]  /*16e0*/  @!P1 SHF.R.U64 R20, R18, R27, R19.reuse ;  /* 0x0000001b12149219 */ /* 0x104fe40000001213 */
[----:B------:R-:W-:Y:S02]  /*16f0*/  IADD3 R27, P0, PT, R27, 0x1, RZ ;  /* 0x000000011b1b7810 */ /* 0x000fe40007f1e0ff */
[----:B------:R-:W-:Y:S02]  /*1700*/  @!P1 LOP3.LUT R20, R20, 0x1, RZ, 0xc0, !PT ;  /* 0x0000000114149812 */ /* 0x000fe400078ec0ff */
[----:B------:R-:W-:Y:S01]  /*1710*/  @!P1 SHF.R.U64 R19, R18, R25, R19 ;  /* 0x0000001912139219 */ /* 0x000fe20000001213 */
[----:B------:R-:W-:Y:S01]  /*1720*/  IMAD.X R18, RZ, RZ, R22, P0 ;  /* 0x000000ffff127224 */ /* 0x000fe200000e0616 */
[----:B------:R-:W-:-:S02]  /*1730*/  @!P1 ISETP.NE.U32.AND P2, PT, R20, 0x1, PT ;  /* 0x000000011400980c */ /* 0x000fc40003f45070 */
[----:B------:R-:W-:Y:S02]  /*1740*/  @!P1 LOP3.LUT R19, R19, 0x1, RZ, 0xc0, !PT ;  /* 0x0000000113139812 */ /* 0x000fe400078ec0ff */
[----:B------:R-:W-:Y:S02]  /*1750*/  ISETP.GE.U32.AND P0, PT, R27, UR4, PT ;  /* 0x000000041b007c0c */ /* 0x000fe4000bf06070 */
[----:B------:R-:W-:Y:S02]  /*1760*/  @!P1 ISETP.NE.U32.AND.EX P2, PT, RZ, RZ, PT, P2 ;  /* 0x000000ffff00920c */ /* 0x000fe40003f45120 */
[----:B------:R-:W-:Y:S02]  /*1770*/  @!P1 ISETP.NE.U32.AND P3, PT, R19, 0x1, PT ;  /* 0x000000011300980c */ /* 0x000fe40003f65070 */
[----:B------:R-:W-:Y:S01]  /*1780*/  ISETP.GE.U32.AND.EX P0, PT, R18, UR5, PT, P0 ;  /* 0x0000000512007c0c */ /* 0x000fe2000bf06100 */
[----:B------:R-:W-:Y:S01]  /*1790*/  @!P1 IMAD.MOV.U32 R18, RZ, RZ, 0x1 ;  /* 0x00000001ff129424 */ /* 0x000fe200078e00ff */
[----:B------:R-:W-:-:S02]  /*17a0*/  @!P1 PLOP3.LUT P4, PT, P2, PT, PT, 0x80, 0x8 ;  /* 0x000000000008981c */ /* 0x000fc4000178f070 */
[----:B------:R-:W-:Y:S02]  /*17b0*/  @!P1 ISETP.NE.U32.AND.EX P2, PT, RZ, RZ, PT, P3 ;  /* 0x000000ffff00920c */ /* 0x000fe40003f45130 */
[----:B------:R-:W-:Y:S02]  /*17c0*/  @!P1 R2UR UR4, R6 ;  /* 0x00000000060492ca */ /* 0x000fe400000e0000 */
[----:B------:R-:W-:Y:S02]  /*17d0*/  @!P1 SEL R18, R18, 0xffffffff, !P2 ;  /* 0xffffffff12129807 */ /* 0x000fe40005000000 */
[----:B------:R-:W-:-:S03]  /*17e0*/  @!P1 R2UR UR5, R7 ;  /* 0x00000000070592ca */ /* 0x000fc600000e0000 */
[----:B------:R-:W-:Y:S01]  /*17f0*/  @!P1 IMAD.MOV R19, RZ, RZ, -R18 ;  /* 0x000000ffff139224 */ /* 0x000fe200078e0a12 */
        /* <DEDUP_REMOVED lines=24> */
.L_x_9:
[----:B------:R-:W-:Y:S05]  /*1980*/  BRA.U UP0, `(.L_x_8) ;  /* 0x0000000100587547 */ /* 0x000fea000b800000 */
[----:B------:R-:W3:Y:S01]  /*1990*/  LDCU UR4, c[0x0][0x394] ;  /* 0x00007280ff0477ac */ /* 0x000ee20008000800 */
[----:B------:R-:W-:-:S05]  /*19a0*/  IADD3 R27, P0, PT, R13, R25, RZ ;  /* 0x000000190d1b7210 */ /* 0x000fca0007f1e0ff */
[----:B------:R-:W-:Y:S01]  /*19b0*/  IMAD.X R23, R12, 0x1, R23, P0 ;  /* 0x000000010c177824 */ /* 0x000fe200000e0617 */
[----:B------:R-:W-:-:S04]  /*19c0*/  ISETP.GE.U32.AND P0, PT, R27, UR6, PT ;  /* 0x000000061b007c0c */ /* 0x000fc8000bf06070 */
[----:B---3--:R-:W-:-:S13]  /*19d0*/  ISETP.GE.U32.AND.EX P0, PT, R23, UR4, PT, P0 ;  /* 0x0000000417007c0c */ /* 0x008fda000bf06100 */
[----:B------:R-:W-:Y:S05]  /*19e0*/  @P0 BRA `(.L_x_8) ;  /* 0x0000000000400947 */ /* 0x000fea0003800000 */
[----:B------:R-:W-:Y:S02]  /*19f0*/  R2UR UR4, R6 ;  /* 0x00000000060472ca */ /* 0x000fe400000e0000 */
[----:B------:R-:W-:-:S13]  /*1a00*/  R2UR UR5, R7 ;  /* 0x00000000070572ca */ /* 0x000fda00000e0000 */
[----:B------:R-:W3:Y:S02]  /*1a10*/  LDG.E.64 R18, desc[UR4][R14.64] ;  /* 0x000000040e127981 */ /* 0x000ee4000c1e1b00 */
[C-C-:B---3--:R-:W-:Y:S02]  /*1a20*/  SHF.R.U64 R20, R18.reuse, R27, R19.reuse ;  /* 0x0000001b12147219 */ /* 0x148fe40000001213 */
[----:B------:R-:W-:Y:S02]  /*1a30*/  SHF.R.U64 R18, R18, R25, R19 ;  /* 0x0000001912127219 */ /* 0x000fe40000001213 */
[----:B------:R-:W-:Y:S02]  /*1a40*/  LOP3.LUT R20, R20, 0x1, RZ, 0xc0, !PT ;  /* 0x0000000114147812 */ /* 0x000fe400078ec0ff */
[----:B------:R-:W-:Y:S02]  /*1a50*/  LOP3.LUT R18, R18, 0x1, RZ, 0xc0, !PT ;  /* 0x0000000112127812 */ /* 0x000fe400078ec0ff */
[----:B------:R-:W-:-:S02]  /*1a60*/  ISETP.NE.U32.AND P0, PT, R20, 0x1, PT ;  /* 0x000000011400780c */ /* 0x000fc40003f05070 */
[----:B------:R-:W-:Y:S01]  /*1a70*/  ISETP.NE.U32.AND P1, PT, R18, 0x1, PT ;  /* 0x000000011200780c */ /* 0x000fe20003f25070 */
[----:B------:R-:W-:Y:S01]  /*1a80*/  IMAD.MOV.U32 R18, RZ, RZ, 0x1 ;  /* 0x00000001ff127424 */ /* 0x000fe200078e00ff */
[----:B------:R-:W-:Y:S02]  /*1a90*/  ISETP.NE.U32.AND.EX P0, PT, RZ, RZ, PT, P0 ;  /* 0x000000ffff00720c */ /* 0x000fe40003f05100 */
[----:B------:R-:W-:-:S04]  /*1aa0*/  ISETP.NE.U32.AND.EX P1, PT, RZ, RZ, PT, P1 ;  /* 0x000000ffff00720c */ /* 0x000fc80003f25110 */
[----:B------:R-:W-:-:S07]  /*1ab0*/  SEL R18, R18, 0xffffffff, !P1 ;  /* 0xffffffff12127807 */ /* 0x000fce0004800000 */
[----:B------:R-:W-:-:S04]  /*1ac0*/  @P0 IMAD.MOV R18, RZ, RZ, -R18 ;  /* 0x000000ffff120224 */ /* 0x000fc800078e0a12 */
[----:B-12---:R-:W-:-:S05]  /*1ad0*/  IMAD.IADD R21, R18, 0x1, R21 ;  /* 0x0000000112157824 */ /* 0x006fca00078e0215 */
[----:B------:R3:W-:Y:S02]  /*1ae0*/  ST.E desc[UR4][R16.64], R21 ;  /* 0x0000001510007985 */ /* 0x0007e4000c101904 */
.L_x_8:
[----:B------:R-:W-:Y:S05]  /*1af0*/  BSYNC.RECONVERGENT B1 ;  /* 0x0000000000017941 */ /* 0x000fea0003800200 */
.L_x_6:
[----:B0123--:R-:W0:Y:S01]  /*1b00*/  LDC.64 R16, c[0x0][0x390] ;  /* 0x0000e400ff107b82 */ /* 0x00fe220000000a00 */
[----:B------:R-:W-:-:S05]  /*1b10*/  IADD3 R13, P0, PT, R13, 0x1, RZ ;  /* 0x000000010d0d7810 */ /* 0x000fca0007f1e0ff */
[----:B------:R-:W-:Y:S01]  /*1b20*/  IMAD.X R12, RZ, RZ, R12, P0 ;  /* 0x000000ffff0c7224 */ /* 0x000fe200000e060c */
[----:B0-----:R-:W-:-:S04]  /*1b30*/  ISETP.NE.U32.AND P0, PT, R13, R16, PT ;  /* 0x000000100d00720c */ /* 0x001fc80003f05070 */
[----:B------:R-:W-:-:S13]  /*1b40*/  ISETP.NE.AND.EX P0, PT, R12, R17, PT, P0 ;  /* 0x000000110c00720c */ /* 0x000fda0003f05300 */
[----:B------:R-:W-:Y:S05]  /*1b50*/  @P0 BRA `(.L_x_10) ;  /* 0xffffffe400a40947 */ /* 0x000fea000383ffff */
[----:B------:R-:W-:Y:S05]  /*1b60*/  BSYNC.RECONVERGENT B0 ;  /* 0x0000000000007941 */ /* 0x000fea0003800200 */
.L_x_2:
[----:B------:R-:W-:Y:S01]  /*1b70*/  ISETP.GE.U32.AND P0, PT, R0, 0x3, PT ;  /* 0x000000030000780c */ /* 0x000fe20003f06070 */
[----:B------:R-:W-:Y:S02]  /*1b80*/  IMAD.MOV.U32 R0, RZ, RZ, -0x989680 ;  /* 0xff676980ff007424 */ /* 0x000fe400078e00ff */
[----:B------:R-:W-:Y:S01]  /*1b90*/  IMAD.MOV.U32 R3, RZ, RZ, RZ ;  /* 0x000000ffff037224 */ /* 0x000fe200078e00ff */
[----:B------:R-:W-:Y:S01]  /*1ba0*/  ISETP.GE.U32.AND.EX P0, PT, R10, RZ, PT, P0 ;  /* 0x000000ff0a00720c */ /* 0x000fe20003f06100 */
[----:B------:R-:W-:Y:S02]  /*1bb0*/  IMAD.MOV.U32 R10, RZ, RZ, RZ ;  /* 0x000000ffff0a7224 */ /* 0x000fe400078e00ff */
[----:B------:R-:W-:-:S10]  /*1bc0*/  IMAD.MOV.U32 R19, RZ, RZ, -0x989680 ;  /* 0xff676980ff137424 */ /* 0x000fd400078e00ff */
[----:B------:R-:W-:Y:S05]  /*1bd0*/  @!P0 BRA `(.L_x_11) ;  /* 0x0000001000248947 */ /* 0x000fea0003800000 */
[----:B------:R-:W-:Y:S01]  /*1be0*/  LOP3.LUT R3, R16, 0xfffffffc, RZ, 0xc0, !PT ;  /* 0xfffffffc10037812 */ /* 0x000fe200078ec0ff */
[----:B------:R-:W0:Y:S01]  /*1bf0*/  LDCU UR4, c[0x0][0x394] ;  /* 0x00007280ff0477ac */ /* 0x000e220008000800 */
[----:B------:R-:W-:Y:S01]  /*1c00*/  IADD3 R12, P1, PT, R4, 0x8, RZ ;  /* 0x00000008040c7810 */ /* 0x000fe20007f3e0ff */
[----:B------:R-:W-:Y:S01]  /*1c10*/  BSSY.RECONVERGENT B0, `(.L_x_11) ;  /* 0x0000105000007945 */ /* 0x000fe20003800200 */
[----:B------:R-:W-:Y:S01]  /*1c20*/  ISETP.GT.U32.AND P0, PT, R3, RZ, PT ;  /* 0x000000ff0300720c */ /* 0x000fe20003f04070 */
[----:B------:R-:W-:Y:S02]  /*1c30*/  IMAD.MOV.U32 R0, RZ, RZ, -0x989680 ;  /* 0xff676980ff007424 */ /* 0x000fe400078e00ff */
[----:B------:R-:W-:Y:S01]  /*1c40*/  IMAD.X R13, RZ, RZ, R5, P1 ;  /* 0x000000ffff0d7224 */ /* 0x000fe200008e0605 */
[----:B------:R-:W-:Y:S01]  /*1c50*/  ISETP.GT.AND.EX P0, PT, R17, RZ, PT, P0 ;  /* 0x000000ff1100720c */ /* 0x000fe20003f04300 */
[----:B------:R-:W-:Y:S02]  /*1c60*/  IMAD.MOV.U32 R9, RZ, RZ, R3 ;  /* 0x000000ffff097224 */ /* 0x000fe400078e0003 */
[----:B0-----:R-:W-:-:S02]  /*1c70*/  IMAD.U32 R10, RZ, RZ, UR4 ;  /* 0x00000004ff0a7e24 */ /* 0x001fc4000f8e00ff */
[----:B------:R-:W-:-:S08]  /*1c80*/  IMAD.U32 R24, RZ, RZ, UR4 ;  /* 0x00000004ff187e24 */ /* 0x000fd0000f8e00ff */
[----:B------:R-:W-:Y:S05]  /*1c90*/  @!P0 BRA `(.L_x_12) ;  /* 0x0000000c00508947 */ /* 0x000fea0003800000 */
[----:B------:R-:W-:Y:S02]  /*1ca0*/  ISETP.GT.U32.AND P1, PT, R9, 0xc, PT ;  /* 0x0000000c0900780c */ /* 0x000fe40003f24070 */
[----:B------:R-:W-:Y:S02]  /*1cb0*/  PLOP3.LUT P0, PT, PT, PT, PT, 0x80, 0x8 ;  /* 0x000000000008781c */ /* 0x000fe40003f0f070 */
[----:B------:R-:W-:-:S13]  /*1cc0*/  ISETP.GT.AND.EX P1, PT, R24, RZ, PT, P1 ;  /* 0x000000ff1800720c */ /* 0x000fda0003f24310 */
[----:B------:R-:W-:Y:S05]  /*1cd0*/  @!P1 BRA `(.L_x_13) ;  /* 0x0000000800189947 */ /* 0x000fea0003800000 */
[----:B------:R-:W-:Y:S01]  /*1ce0*/  BSSY.RECONVERGENT B1, `(.L_x_13) ;  /* 0x0000085000017945 */ /* 0x000fe20003800200 */
[----:B------:R-:W-:-:S13]  /*1cf0*/  PLOP3.LUT P0, PT, PT, PT, PT, 0x8, 0x80 ;  /* 0x000000000080781c */ /* 0x000fda0003f0e170 */
.L_x_14:
[C---:B------:R-:W-:Y:S02]  /*1d00*/  R2UR UR4, R6.reuse ;  /* 0x00000000060472ca */ /* 0x040fe400000e0000 */
[C---:B------:R-:W-:Y:S02]  /*1d10*/  R2UR UR5, R7.reuse ;  /* 0x00000000070572ca */ /* 0x040fe400000e0000 */
[----:B------:R-:W-:Y:S02]  /*1d20*/  R2UR UR6, R6 ;  /* 0x00000000060672ca */ /* 0x000fe400000e0000 */
[----:B------:R-:W-:-:S09]  /*1d30*/  R2UR UR7, R7 ;  /* 0x00000000070772ca */ /* 0x000fd200000e0000 */
[----:B------:R-:W2:Y:S04]  /*1d40*/  LD.E R15, desc[UR4][R12.64+-0x8] ;  /* 0xfffff8040c0f7980 */ /* 0x000ea8000c101900 */
[----:B------:R-:W3:Y:S04]  /*1d50*/  LD.E R21, desc[UR6][R12.64+-0x4] ;  /* 0xfffffc060c157980 */ /* 0x000ee8000c101900 */
[----:B------:R-:W4:Y:S04]  /*1d60*/  LD.E R17, desc[UR4][R12.64] ;  /* 0x000000040c117980 */ /* 0x000f28000c101900 */
[----:B------:R-:W5:Y:S04]  /*1d70*/  LD.E R18, desc[UR6][R12.64+0x4] ;  /* 0x000004060c127980 */ /* 0x000f68000c101900 */
[----:B------:R-:W5:Y:S04]  /*1d80*/  LD.E R20, desc[UR4][R12.64+0x8] ;  /* 0x000008040c147980 */ /* 0x000f68000c101900 */
[----:B------:R-:W5:Y:S04]  /*1d90*/  LD.E R14, desc[UR4][R12.64+0xc] ;  /* 0x00000c040c0e7980 */ /* 0x000f68000c101900 */
[----:B------:R-:W5:Y:S01]  /*1da0*/  LD.E R16, desc[UR4][R12.64+0x10] ;  /* 0x000010040c107980 */ /* 0x000f62000c101900 */
[----:B------:R-:W-:-:S03]  /*1db0*/  IMAD.MOV.U32 R26, RZ, RZ, R0 ;  /* 0x000000ffff1a7224 */ /* 0x000fc600078e0000 */
[----:B------:R-:W5:Y:S01]  /*1dc0*/  LD.E R0, desc[UR6][R12.64+0x18] ;  /* 0x000018060c007980 */ /* 0x000f62000c101900 */
[----:B------:R-:W-:Y:S02]  /*1dd0*/  R2UR UR8, R6 ;  /* 0x00000000060872ca */ /* 0x000fe400000e0000 */
[----:B------:R-:W-:Y:S02]  /*1de0*/  R2UR UR9, R7 ;  /* 0x00000000070972ca */ /* 0x000fe400000e0000 */
[----:B--2---:R-:W-:Y:S02]  /*1df0*/  IABS R28, R15 ;  /* 0x0000000f001c7213 */ /* 0x004fe40000000000 */
[----:B------:R-:W2:Y:S02]  /*1e00*/  LD.E R15, desc[UR4][R12.64+0x14] ;  /* 0x000014040c0f7980 */ /* 0x000ea4000c101900 */
[----:B------:R-:W-:Y:S02]  /*1e10*/  ISETP.NE.AND P2, PT, R28, R19, PT ;  /* 0x000000131c00720c */ /* 0x000fe40003f45270 */
[----:B---3--:R-:W-:-:S02]  /*1e20*/  IABS R23, R21 ;  /* 0x0000001500177213 */ /* 0x008fc40000000000 */
[----:B------:R-:W-:Y:S02]  /*1e30*/  VIMNMX R22, PT, PT, R19, R28, !PT ;  /* 0x0000001c13167248 */ /* 0x000fe40007fe0100 */
[----:B------:R-:W-:Y:S02]  /*1e40*/  ISETP.GT.AND P1, PT, R28, R19, PT ;  /* 0x000000131c00720c */ /* 0x000fe40003f24270 */
[----:B----4-:R-:W-:Y:S02]  /*1e50*/  IABS R17, R17 ;  /* 0x0000001100117213 */ /* 0x010fe40000000000 */
[----:B------:R-:W-:-:S03]  /*1e60*/  ISETP.NE.AND P3, PT, R23, R22, PT ;  /* 0x000000161700720c */ /* 0x000fc60003f65270 */
[----:B------:R-:W-:-:S04]  /*1e70*/  @P2 VIMNMX R26, PT, PT, R26, R28, !PT ;  /* 0x0000001c1a1a2248 */ /* 0x000fc80007fe0100 */
[----:B------:R-:W-:Y:S01]  /*1e80*/  SEL R19, R19, R26, P1 ;  /* 0x0000001a13137207 */ /* 0x000fe20000800000 */
[----:B------:R-:W-:Y:S02]  /*1e90*/  IMAD.MOV.U32 R26, RZ, RZ, R17 ;  /* 0x000000ffff1a7224 */ /* 0x000fe400078e0011 */
[----:B------:R-:W3:Y:S01]  /*1ea0*/  LD.E R17, desc[UR4][R12.64+0x1c] ;  /* 0x00001c040c117980 */ /* 0x000ee2000c101900 */
[-C--:B------:R-:W-:Y:S02]  /*1eb0*/  VIMNMX R21, PT, PT, R22, R23.reuse, !PT ;  /* 0x0000001716157248 */ /* 0x080fe40007fe0100 */
[----:B------:R-:W-:Y:S02]  /*1ec0*/  ISETP.GT.AND P1, PT, R23, R22, PT ;  /* 0x000000161700720c */ /* 0x000fe40003f24270 */
[----:B------:R-:W-:Y:S02]  /*1ed0*/  @P3 VIMNMX R19, PT, PT, R19, R23, !PT ;  /* 0x0000001713133248 */ /* 0x000fe40007fe0100 */
[----:B------:R-:W-:-:S02]  /*1ee0*/  ISETP.NE.AND P2, PT, R26, R21, PT ;  /* 0x000000151a00720c */ /* 0x000fc40003f45270 */
[----:B------:R-:W-:Y:S02]  /*1ef0*/  SEL R25, R22, R19, P1 ;  /* 0x0000001316197207 */ /* 0x000fe40000800000 */
[----:B-----5:R-:W-:Y:S01]  /*1f00*/  IABS R23, R18 ;  /* 0x0000001200177213 */ /* 0x020fe20000000000 */
[----:B------:R-:W4:Y:S01]  /*1f10*/  LD.E R19, desc[UR8][R12.64+0x24] ;  /* 0x000024080c137980 */ /* 0x000f22000c101900 */
[----:B------:R-:W-:-:S03]  /*1f20*/  VIMNMX R22, PT, PT, R21, R26, !PT ;  /* 0x0000001a15167248 */ /* 0x000fc60007fe0100 */
[----:B------:R-:W5:Y:S01]  /*1f30*/  LD.E R18, desc[UR6][R12.64+0x20] ;  /* 0x000020060c127980 */ /* 0x000f62000c101900 */
[----:B------:R-:W-:Y:S02]  /*1f40*/  ISETP.NE.AND P3, PT, R23, R22, PT ;  /* 0x000000161700720c */ /* 0x000fe40003f65270 */
[----:B------:R-:W-:Y:S02]  /*1f50*/  ISETP.GT.AND P1, PT, R26, R21, PT ;  /* 0x000000151a00720c */ /* 0x000fe40003f24270 */
[----:B------:R-:W-:-:S04]  /*1f60*/  @P2 VIMNMX R25, PT, PT, R25, R26, !PT ;  /* 0x0000001a19192248 */ /* 0x000fc80007fe0100 */
[----:B------:R-:W-:Y:S02]  /*1f70*/  SEL R25, R21, R25, P1 ;  /* 0x0000001915197207 */ /* 0x000fe40000800000 */
[----:B------:R-:W-:Y:S01]  /*1f80*/  ISETP.GT.AND P1, PT, R23, R22, PT ;  /* 0x000000161700720c */ /* 0x000fe20003f24270 */
[----:B------:R-:W4:Y:S01]  /*1f90*/  LD.E R21, desc[UR4][R12.64+0x28] ;  /* 0x000028040c157980 */ /* 0x000f22000c101900 */
[----:B------:R-:W-:Y:S02]  /*1fa0*/  IABS R28, R20 ;  /* 0x00000014001c7213 */ /* 0x000fe40000000000 */
[-C--:B------:R-:W-:Y:S01]  /*1fb0*/  @P3 VIMNMX R25, PT, PT, R25, R23.reuse, !PT ;  /* 0x0000001719193248 */ /* 0x080fe20007fe0100 */
[----:B------:R-:W4:Y:S01]  /*1fc0*/  LD.E R20, desc[UR6][R12.64+0x2c] ;  /* 0x00002c060c147980 */ /* 0x000f22000c101900 */
[----:B------:R-:W-:-:S04]  /*1fd0*/  VIMNMX R23, PT, PT, R22, R23, !PT ;  /* 0x0000001716177248 */ /* 0x000fc80007fe0100 */
[----:B------:R-:W-:Y:S02]  /*1fe0*/  ISETP.NE.AND P2, PT, R28, R23, PT ;  /* 0x000000171c00720c */ /* 0x000fe40003f45270 */
[----:B------:R-:W-:Y:S02]  /*1ff0*/  SEL R26, R22, R25, P1 ;  /* 0x00000019161a7207 */ /* 0x000fe40000800000 */
[----:B------:R-:W-:Y:S01]  /*2000*/  ISETP.GT.AND P1, PT, R28, R23, PT ;  /* 0x000000171c00720c */ /* 0x000fe20003f24270 */
[----:B------:R-:W4:Y:S01]  /*2010*/  LD.E R22, desc[UR4][R12.64+0x30] ;  /* 0x000030040c167980 */ /* 0x000f22000c101900 */
[----:B------:R-:W-:-:S07]  /*2020*/  VIMNMX R25, PT, PT, R23, R28, !PT ;  /* 0x0000001c17197248 */ /* 0x000fce0007fe0100 */
[----:B------:R-:W-:-:S04]  /*2030*/  @P2 VIMNMX R26, PT, PT, R26, R28, !PT ;  /* 0x0000001c1a1a2248 */ /* 0x000fc80007fe0100 */
[----:B------:R-:W-:Y:S02]  /*2040*/  SEL R26, R23, R26, P1 ;  /* 0x0000001a171a7207 */ /* 0x000fe40000800000 */
[----:B------:R-:W4:Y:S01]  /*2050*/  LD.E R23, desc[UR6][R12.64+0x34] ;  /* 0x000034060c177980 */ /* 0x000f22000c101900 */
[----:B------:R-:W-:-:S04]  /*2060*/  IABS R28, R14 ;  /* 0x0000000e001c7213 */ /* 0x000fc80000000000 */
[CC--:B------:R-:W-:Y:S02]  /*2070*/  ISETP.NE.AND P2, PT, R28.reuse, R25.reuse, PT ;  /* 0x000000191c00720c */ /* 0x0c0fe40003f45270 */
[----:B------:R-:W-:Y:S02]  /*2080*/  IABS R14, R16 ;  /* 0x00000010000e7213 */ /* 0x000fe40000000000 */
[----:B------:R-:W-:Y:S02]  /*2090*/  VIMNMX R27, PT, PT, R25, R28, !PT ;  /* 0x0000001c191b7248 */ /* 0x000fe40007fe0100 */
[----:B------:R-:W-:-:S07]  /*20a0*/  ISETP.GT.AND P1, PT, R28, R25, PT ;  /* 0x000000191c00720c */ /* 0x000fce0003f24270 */
[----:B------:R-:W-:Y:S02]  /*20b0*/  @P2 VIMNMX R26, PT, PT, R26, R28, !PT ;  /* 0x0000001c1a1a2248 */ /* 0x000fe40007fe0100 */
[CC--:B------:R-:W-:Y:S02]  /*20c0*/  ISETP.NE.AND P2, PT, R14.reuse, R27.reuse, PT ;  /* 0x0000001b0e00720c */ /* 0x0c0fe40003f45270 */
[----:B------:R-:W-:Y:S02]  /*20d0*/  SEL R25, R25, R26, P1 ;  /* 0x0000001a19197207 */ /* 0x000fe40000800000 */
[----:B------:R-:W-:Y:S02]  /*20e0*/  ISETP.GT.AND P1, PT, R14, R27, PT ;  /* 0x0000001b0e00720c */ /* 0x000fe40003f24270 */
[----:B------:R-:W-:-:S07]  /*20f0*/  IABS R0, R0 ;  /* 0x0000000000007213 */ /* 0x000fce0000000000 */
[-C--:B------:R-:W-:Y:S02]  /*2100*/  @P2 VIMNMX R25, PT, PT, R25, R14.reuse, !PT ;  /* 0x0000000e19192248 */ /* 0x080fe40007fe0100 */
[C---:B------:R-:W-:Y:S02]  /*2110*/  VIMNMX R14, PT, PT, R27.reuse, R14, !PT ;  /* 0x0000000e1b0e7248 */ /* 0x040fe40007fe0100 */
[----:B------:R-:W-:Y:S01]  /*2120*/  SEL R27, R27, R25, P1 ;  /* 0x000000191b1b7207 */ /* 0x000fe20000800000 */
[----:B------:R-:W-:Y:S01]  /*2130*/  IMAD.MOV.U32 R25, RZ, RZ, R0 ;  /* 0x000000ffff197224 */ /* 0x000fe200078e0000 */
[----:B--2---:R-:W-:-:S04]  /*2140*/  IABS R15, R15 ;  /* 0x0000000f000f7213 */ /* 0x004fc80000000000 */
[CC--:B------:R-:W-:Y:S02]  /*2150*/  ISETP.NE.AND P2, PT, R15.reuse, R14.reuse, PT ;  /* 0x0000000e0f00720c */ /* 0x0c0fe40003f45270 */
[----:B------:R-:W-:Y:S02]  /*2160*/  VIMNMX R0, PT, PT, R14, R15, !PT ;  /* 0x0000000f0e007248 */ /* 0x000fe40007fe0100 */
[----:B------:R-:W-:Y:S02]  /*2170*/  ISETP.GT.AND P1, PT, R15, R14, PT ;  /* 0x0000000e0f00720c */ /* 0x000fe40003f24270 */
[----:B------:R-:W-:Y:S02]  /*2180*/  ISETP.NE.AND P3, PT, R25, R0, PT ;  /* 0x000000001900720c */ /* 0x000fe40003f65270 */
[----:B------:R-:W-:-:S05]  /*2190*/  VIMNMX R16, PT, PT, R0, R25, !PT ;  /* 0x0000001900107248 */ /* 0x000fca0007fe0100 */
[----:B------:R-:W-:Y:S02]  /*21a0*/  @P2 VIMNMX R27, PT, PT, R27, R15, !PT ;  /* 0x0000000f1b1b2248 */ /* 0x000fe40007fe0100 */
[----:B---3--:R-:W-:-:S05]  /*21b0*/  IABS R17, R17 ;  /* 0x0000001100117213 */ /* 0x008fca0000000000 */
[----:B------:R-:W-:Y:S01]  /*21c0*/  IMAD.MOV.U32 R15, RZ, RZ, R17 ;  /* 0x000000ffff0f7224 */ /* 0x000fe200078e0011 */
[----:B------:R-:W-:-:S04]  /*21d0*/  SEL R27, R14, R27, P1 ;  /* 0x0000001b0e1b7207 */ /* 0x000fc80000800000 */
[----:B------:R-:W-:Y:S02]  /*21e0*/  ISETP.NE.AND P4, PT, R15, R16, PT ;  /* 0x000000100f00720c */ /* 0x000fe40003f85270 */
[----:B------:R-:W-:Y:S02]  /*21f0*/  VIMNMX R14, PT, PT, R16, R15, !PT ;  /* 0x0000000f100e7248 */ /* 0x000fe40007fe0100 */
[----:B------:R-:W-:Y:S02]  /*2200*/  ISETP.GT.AND P1, PT, R25, R0, PT ;  /* 0x000000001900720c */ /* 0x000fe40003f24270 */
[----:B-----5:R-:W-:Y:S02]  /*2210*/  IABS R17, R18 ;  /* 0x0000001200117213 */ /* 0x020fe40000000000 */
[----:B------:R-:W-:Y:S02]  /*2220*/  @P3 VIMNMX R27, PT, PT, R27, R25, !PT ;  /* 0x000000191b1b3248 */ /* 0x000fe40007fe0100 */
[----:B------:R-:W-:-:S02]  /*2230*/  ISETP.NE.AND P2, PT, R17, R14, PT ;  /* 0x0000000e1100720c */ /* 0x000fc40003f45270 */
[----:B------:R-:W-:Y:S02]  /*2240*/  SEL R27, R0, R27, P1 ;  /* 0x0000001b001b7207 */ /* 0x000fe40000800000 */
[----:B----4-:R-:W-:Y:S02]  /*2250*/  IABS R19, R19 ;  /* 0x0000001300137213 */ /* 0x010fe40000000000 */
[----:B------:R-:W-:Y:S02]  /*2260*/  VIMNMX R0, PT, PT, R14, R17, !PT ;  /* 0x000000110e007248 */ /* 0x000fe40007fe0100 */
[----:B------:R-:W-:Y:S02]  /*2270*/  ISETP.GT.AND P3, PT, R15, R16, PT ;  /* 0x000000100f00720c */ /* 0x000fe40003f64270 */
[----:B------:R-:W-:Y:S02]  /*2280*/  @P4 VIMNMX R27, PT, PT, R27, R15, !PT ;  /* 0x0000000f1b1b4248 */ /* 0x000fe40007fe0100 */
[----:B------:R-:W-:-:S02]  /*2290*/  ISETP.NE.AND P1, PT, R19, R0, PT ;  /* 0x000000001300720c */ /* 0x000fc40003f25270 */
[----:B------:R-:W-:Y:S02]  /*22a0*/  SEL R27, R16, R27, P3 ;  /* 0x0000001b101b7207 */ /* 0x000fe40001800000 */
[----:B------:R-:W-:Y:S02]  /*22b0*/  IABS R15, R21 ;  /* 0x00000015000f7213 */ /* 0x000fe40000000000 */
[----:B------:R-:W-:Y:S02]  /*22c0*/  VIMNMX R16, PT, PT, R0, R19, !PT ;  /* 0x0000001300107248 */ /* 0x000fe40007fe0100 */
[----:B------:R-:W-:Y:S02]  /*22d0*/  ISETP.GT.AND P3, PT, R17, R14, PT ;  /* 0x0000000e1100720c */ /* 0x000fe40003f64270 */
[----:B------:R-:W-:Y:S02]  /*22e0*/  @P2 VIMNMX R27, PT, PT, R27, R17, !PT ;  /* 0x000000111b1b2248 */ /* 0x000fe40007fe0100 */
[----:B------:R-:W-:-:S02]  /*22f0*/  IABS R20, R20 ;  /* 0x0000001400147213 */ /* 0x000fc40000000000 */
[----:B------:R-:W-:Y:S02]  /*2300*/  ISETP.NE.AND P2, PT, R15, R16, PT ;  /* 0x000000100f00720c */ /* 0x000fe40003f45270 */
[----:B------:R-:W-:Y:S01]  /*2310*/  SEL R27, R14, R27, P3 ;  /* 0x0000001b0e1b7207 */ /* 0x000fe20001800000 */
[----:B------:R-:W-:Y:S01]  /*2320*/  IMAD.MOV.U32 R14, RZ, RZ, R20 ;  /* 0x000000ffff0e7224 */ /* 0x000fe200078e0014 */
[----:B------:R-:W-:Y:S02]  /*2330*/  VIMNMX R17, PT, PT, R16, R15, !PT ;  /* 0x0000000f10117248 */ /* 0x000fe40007fe0100 */
[----:B------:R-:W-:Y:S02]  /*2340*/  ISETP.GT.AND P3, PT, R19, R0, PT ;  /* 0x000000001300720c */ /* 0x000fe40003f64270 */
[----:B------:R-:W-:Y:S02]  /*2350*/  @P1 VIMNMX R27, PT, PT, R27, R19, !PT ;  /* 0x000000131b1b1248 */ /* 0x000fe40007fe0100 */
[----:B------:R-:W-:-:S02]  /*2360*/  ISETP.NE.AND P1, PT, R14, R17, PT ;  /* 0x000000110e00720c */ /* 0x000fc40003f25270 */
[----:B------:R-:W-:Y:S02]  /*2370*/  SEL R0, R0, R27, P3 ;  /* 0x0000001b00007207 */ /* 0x000fe40001800000 */
[----:B------:R-:W-:Y:S02]  /*2380*/  ISETP.GT.AND P4, PT, R15, R16, PT ;  /* 0x000000100f00720c */ /* 0x000fe40003f84270 */
[----:B------:R-:W-:Y:S02]  /*2390*/  @P2 VIMNMX R0, PT, PT, R0, R15, !PT ;  /* 0x0000000f00002248 */ /* 0x000fe40007fe0100 */
[----:B------:R-:W-:Y:S02]  /*23a0*/  IABS R19, R22 ;  /* 0x0000001600137213 */ /* 0x000fe40000000000 */
[----:B------:R-:W-:Y:S02]  /*23b0*/  VIMNMX R18, PT, PT, R17, R14, !PT ;  /* 0x0000000e11127248 */ /* 0x000fe40007fe0100 */
[----:B------:R-:W-:-:S02]  /*23c0*/  SEL R0, R16, R0, P4 ;  /* 0x0000000010007207 */ /* 0x000fc40002000000 */
[----:B------:R-:W-:Y:S02]  /*23d0*/  IABS R23, R23 ;  /* 0x0000001700177213 */ /* 0x000fe40000000000 */
[----:B------:R-:W-:Y:S02]  /*23e0*/  ISETP.NE.AND P3, PT, R19, R18, PT ;  /* 0x000000121300720c */ /* 0x000fe40003f65270 */
[----:B------:R-:W-:Y:S02]  /*23f0*/  @P1 VIMNMX R0, PT, PT, R0, R14, !PT ;  /* 0x0000000e00001248 */ /* 0x000fe40007fe0100 */
[----:B------:R-:W-:Y:S01]  /*2400*/  IADD3 R9, P1, PT, R9, -0x10, RZ ;  /* 0xfffffff009097810 */ /* 0x000fe20007f3e0ff */
[----:B------:R-:W-:Y:S01]  /*2410*/  IMAD.MOV.U32 R16, RZ, RZ, R23 ;  /* 0x000000ffff107224 */ /* 0x000fe200078e0017 */
[----:B------:R-:W-:Y:S02]  /*2420*/  VIMNMX R15, PT, PT, R18, R19, !PT ;  /* 0x00000013120f7248 */ /* 0x000fe40007fe0100 */
[----:B------:R-:W-:-:S02]  /*2430*/  ISETP.GT.AND P4, PT, R14, R17, PT ;  /* 0x000000110e00720c */ /* 0x000fc40003f84270 */
[----:B------:R-:W-:Y:S02]  /*2440*/  IADD3.X R24, PT, PT, R24, -0x1, RZ, P1, !PT ;  /* 0xffffffff18187810 */ /* 0x000fe40000ffe4ff */
[----:B------:R-:W-:Y:S02]  /*2450*/  ISETP.GT.U32.AND P1, PT, R9, 0xc, PT ;  /* 0x0000000c0900780c */ /* 0x000fe40003f24070 */
[----:B------:R-:W-:Y:S02]  /*2460*/  ISETP.NE.AND P2, PT, R16, R15, PT ;  /* 0x0000000f1000720c */ /* 0x000fe40003f45270 */
[----:B------:R-:W-:Y:S02]  /*2470*/  SEL R17, R17, R0, P4 ;  /* 0x0000000011117207 */ /* 0x000fe40002000000 */
[----:B------:R-:W-:Y:S02]  /*2480*/  ISETP.GT.AND.EX P1, PT, R24, RZ, PT, P1 ;  /* 0x000000ff1800720c */ /* 0x000fe40003f24310 */
[----:B------:R-:W-:-:S02]  /*2490*/  ISETP.GT.AND P4, PT, R19, R18, PT ;  /* 0x000000121300720c */ /* 0x000fc40003f84270 */
[----:B------:R-:W-:-:S04]  /*24a0*/  @P3 VIMNMX R17, PT, PT, R17, R19, !PT ;  /* 0x0000001311113248 */ /* 0x000fc80007fe0100 */
[----:B------:R-:W-:Y:S02]  /*24b0*/  SEL R0, R18, R17, P4 ;  /* 0x0000001112007207 */ /* 0x000fe40002000000 */
[----:B------:R-:W-:Y:S02]  /*24c0*/  IADD3 R12, P4, PT, R12, 0x40, RZ ;  /* 0x000000400c0c7810 */ /* 0x000fe40007f9e0ff */
[----:B------:R-:W-:Y:S02]  /*24d0*/  ISETP.GT.AND P3, PT, R16, R15, PT ;  /* 0x0000000f1000720c */ /* 0x000fe40003f64270 */
[-C--:B------:R-:W-:Y:S01]  /*24e0*/  @P2 VIMNMX R0, PT, PT, R0, R16.reuse, !PT ;  /* 0x0000001000002248 */ /* 0x080fe20007fe0100 */
[----:B------:R-:W-:Y:S01]  /*24f0*/  IMAD.X R13, RZ, RZ, R13, P4 ;  /* 0x000000ffff0d7224 */ /* 0x000fe200020e060d */
[C---:B------:R-:W-:Y:S02]  /*2500*/  VIMNMX R19, PT, PT, R15.reuse, R16, !PT ;  /* 0x000000100f137248 */ /* 0x040fe40007fe0100 */
[----:B------:R-:W-:Y:S01]  /*2510*/  SEL R0, R15, R0, P3 ;  /* 0x000000000f007207 */ /* 0x000fe20001800000 */
[----:B------:R-:W-:Y:S06]  /*2520*/  @P1 BRA `(.L_x_14) ;  /* 0xfffffff400f41947 */ /* 0x000fec000383ffff */
[----:B------:R-:W-:Y:S05]  /*2530*/  BSYNC.RECONVERGENT B1 ;  /* 0x0000000000017941 */ /* 0x000fea0003800200 */
.L_x_13:
[----:B------:R-:W-:Y:S01]  /*2540*/  ISETP.GT.U32.AND P1, PT, R9, 0x4, PT ;  /* 0x000000040900780c */ /* 0x000fe20003f24070 */
[----:B------:R-:W-:Y:S03]  /*2550*/  BSSY.RECONVERGENT B1, `(.L_x_15) ;  /* 0x0000045000017945 */ /* 0x000fe60003800200 */
[----:B------:R-:W-:-:S13]  /*2560*/  ISETP.GT.AND.EX P1, PT, R24, RZ, PT, P1 ;  /* 0x000000ff1800720c */ /* 0x000fda0003f24310 */
[----:B------:R-:W-:Y:S05]  /*2570*/  @!P1 BRA `(.L_x_16) ;  /* 0x0000000400089947 */ /* 0x000fea0003800000 */
        /* <DEDUP_REMOVED lines=10> */
[----:B------:R-:W5:Y:S04]  /*2620*/  LD.E R15, desc[UR4][R12.64+0x10] ;  /* 0x000010040c0f7980 */ /* 0x000f68000c101900 */
[----:B------:R0:W5:Y:S02]  /*2630*/  LD.E R14, desc[UR6][R12.64+0x14] ;  /* 0x000014060c0e7980 */ /* 0x000164000c101900 */
[----:B0-----:R-:W-:-:S05]  /*2640*/  IADD3 R12, P4, PT, R12, 0x20, RZ ;  /* 0x000000200c0c7810 */ /* 0x001fca0007f9e0ff */
[----:B------:R-:W-:Y:S01]  /*2650*/  IMAD.X R13, RZ, RZ, R13, P4 ;  /* 0x000000ffff0d7224 */ /* 0x000fe200020e060d */
[----:B--2---:R-:W-:-:S04]  /*2660*/  IABS R26, R17 ;  /* 0x00000011001a7213 */ /* 0x004fc80000000000 */
[----:B------:R-:W-:Y:S02]  /*2670*/  ISETP.NE.AND P1, PT, R26, R19, PT ;  /* 0x000000131a00720c */ /* 0x000fe40003f25270 */
[----:B---3--:R-:W-:Y:S02]  /*2680*/  IABS R22, R18 ;  /* 0x0000001200167213 */ /* 0x008fe40000000000 */
[----:B------:R-:W-:Y:S02]  /*2690*/  VIMNMX R23, PT, PT, R19, R26, !PT ;  /* 0x0000001a13177248 */ /* 0x000fe40007fe0100 */
[----:B----4-:R-:W-:Y:S02]  /*26a0*/  IABS R18, R25 ;  /* 0x0000001900127213 */ /* 0x010fe40000000000 */
[----:B------:R-:W-:Y:S02]  /*26b0*/  ISETP.NE.AND P2, PT, R22, R23, PT ;  /* 0x000000171600720c */ /* 0x000fe40003f45270 */
[----:B------:R-:W-:-:S02]  /*26c0*/  VIMNMX R17, PT, PT, R23, R22, !PT ;  /* 0x0000001617117248 */ /* 0x000fc40007fe0100 */
[----:B------:R-:W-:Y:S02]  /*26d0*/  ISETP.GT.AND P0, PT, R26, R19, PT ;  /* 0x000000131a00720c */ /* 0x000fe40003f04270 */
[----:B------:R-:W-:Y:S02]  /*26e0*/  @P1 VIMNMX R0, PT, PT, R0, R26, !PT ;  /* 0x0000001a00001248 */ /* 0x000fe40007fe0100 */
[----:B-----5:R-:W-:Y:S02]  /*26f0*/  IABS R25, R21 ;  /* 0x0000001500197213 */ /* 0x020fe40000000000 */
[----:B------:R-:W-:Y:S02]  /*2700*/  ISETP.NE.AND P1, PT, R18, R17, PT ;  /* 0x000000111200720c */ /* 0x000fe40003f25270 */
[----:B------:R-:W-:Y:S01]  /*2710*/  SEL R21, R19, R0, P0 ;  /* 0x0000000013157207 */ /* 0x000fe20000000000 */
[----:B------:R-:W-:Y:S01]  /*2720*/  IMAD.MOV.U32 R19, RZ, RZ, R25 ;  /* 0x000000ffff137224 */ /* 0x000fe200078e0019 */
[----:B------:R-:W-:-:S02]  /*2730*/  VIMNMX R0, PT, PT, R17, R18, !PT ;  /* 0x0000001211007248 */ /* 0x000fc40007fe0100 */
[----:B------:R-:W-:Y:S02]  /*2740*/  ISETP.GT.AND P0, PT, R22, R23, PT ;  /* 0x000000171600720c */ /* 0x000fe40003f04270 */
[----:B------:R-:W-:Y:S02]  /*2750*/  @P2 VIMNMX R21, PT, PT, R21, R22, !PT ;  /* 0x0000001615152248 */ /* 0x000fe40007fe0100 */
[----:B------:R-:W-:Y:S02]  /*2760*/  ISETP.NE.AND P2, PT, R19, R0, PT ;  /* 0x000000001300720c */ /* 0x000fe40003f45270 */
[----:B------:R-:W-:Y:S02]  /*2770*/  SEL R23, R23, R21, P0 ;  /* 0x0000001517177207 */ /* 0x000fe40000000000 */
[----:B------:R-:W-:Y:S02]  /*2780*/  IABS R20, R20 ;  /* 0x0000001400147213 */ /* 0x000fe40000000000 */
        /* <DEDUP_REMOVED lines=23> */
[----:B------:R-:W-:Y:S02]  /*2900*/  ISETP.GT.AND P0, PT, R18, R15, PT ;  /* 0x0000000f1200720c */ /* 0x000fe40003f04270 */
[----:B------:R-:W-:-:S02]  /*2910*/  @P3 VIMNMX R0, PT, PT, R0, R18, !PT ;  /* 0x0000001200003248 */ /* 0x000fc40007fe0100 */
[----:B------:R-:W-:Y:S02]  /*2920*/  IADD3 R9, P3, PT, R9, -0x8, RZ ;  /* 0xfffffff809097810 */ /* 0x000fe40007f7e0ff */
[----:B------:R-:W-:Y:S02]  /*2930*/  SEL R15, R15, R0, P0 ;  /* 0x000000000f0f7207 */ /* 0x000fe40000000000 */
[----:B------:R-:W-:Y:S02]  /*2940*/  ISETP.GT.AND P2, PT, R19, R14, PT ;  /* 0x0000000e1300720c */ /* 0x000fe40003f44270 */
[-C--:B------:R-:W-:Y:S02]  /*2950*/  @P1 VIMNMX R15, PT, PT, R15, R19.reuse, !PT ;  /* 0x000000130f0f1248 */ /* 0x080fe40007fe0100 */
[----:B------:R-:W-:Y:S02]  /*2960*/  PLOP3.LUT P0, PT, PT, PT, PT, 0x8, 0x80 ;  /* 0x000000000080781c */ /* 0x000fe40003f0e170 */
[----:B------:R-:W-:-:S02]  /*2970*/  VIMNMX R19, PT, PT, R14, R19, !PT ;  /* 0x000000130e137248 */ /* 0x000fc40007fe0100 */
[----:B------:R-:W-:Y:S02]  /*2980*/  SEL R0, R14, R15, P2 ;  /* 0x0000000f0e007207 */ /* 0x000fe40001000000 */
[----:B------:R-:W-:-:S07]  /*2990*/  IADD3.X R24, PT, PT, R24, -0x1, RZ, P3, !PT ;  /* 0xffffffff18187810 */ /* 0x000fce0001ffe4ff */
.L_x_16:
[----:B------:R-:W-:Y:S05]  /*29a0*/  BSYNC.RECONVERGENT B1 ;  /* 0x0000000000017941 */ /* 0x000fea0003800200 */
.L_x_15:
[----:B------:R-:W-:-:S04]  /*29b0*/  ISETP.NE.U32.AND P1, PT, R9, RZ, PT ;  /* 0x000000ff0900720c */ /* 0x000fc80003f25070 */
[----:B------:R-:W-:-:S13]  /*29c0*/  ISETP.NE.OR.EX P0, PT, R24, RZ, P0, P1 ;  /* 0x000000ff1800720c */ /* 0x000fda0000705710 */
[----:B------:R-:W-:Y:S05]  /*29d0*/  @!P0 BRA `(.L_x_17) ;  /* 0x0000000000a08947 */ /* 0x000fea0003800000 */
.L_x_12:
[C---:B------:R-:W-:Y:S02]  /*29e0*/  R2UR UR4, R6.reuse ;  /* 0x00000000060472ca */ /* 0x040fe400000e0000 */
[C---:B------:R-:W-:Y:S02]  /*29f0*/  R2UR UR5, R7.reuse ;  /* 0x00000000070572ca */ /* 0x040fe400000e0000 */
[----:B------:R-:W-:Y:S02]  /*2a00*/  R2UR UR6, R6 ;  /* 0x00000000060672ca */ /* 0x000fe400000e0000 */
[----:B------:R-:W-:-:S09]  /*2a10*/  R2UR UR7, R7 ;  /* 0x00000000070772ca */ /* 0x000fd200000e0000 */
[----:B------:R-:W2:Y:S04]  /*2a20*/  LD.E R14, desc[UR4][R12.64+-0x8] ;  /* 0xfffff8040c0e7980 */ /* 0x000ea8000c101900 */
[----:B------:R-:W3:Y:S04]  /*2a30*/  LD.E R15, desc[UR6][R12.64+-0x4] ;  /* 0xfffffc060c0f7980 */ /* 0x000ee8000c101900 */
[----:B------:R-:W4:Y:S04]  /*2a40*/  LD.E R16, desc[UR4][R12.64] ;  /* 0x000000040c107980 */ /* 0x000f28000c101900 */
[----:B------:R-:W5:Y:S01]  /*2a50*/  LD.E R17, desc[UR6][R12.64+0x4] ;  /* 0x000004060c117980 */ /* 0x000f62000c101900 */
[----:B--2---:R-:W-:-:S04]  /*2a60*/  IABS R18, R14 ;  /* 0x0000000e00127213 */ /* 0x004fc80000000000 */
[----:B------:R-:W-:Y:S02]  /*2a70*/  ISETP.NE.AND P0, PT, R18, R19, PT ;  /* 0x000000131200720c */ /* 0x000fe40003f05270 */
[----:B---3--:R-:W-:Y:S01]  /*2a80*/  IABS R21, R15 ;  /* 0x0000000f00157213 */ /* 0x008fe20000000000 */
[----:B------:R-:W-:Y:S01]  /*2a90*/  IMAD.MOV.U32 R15, RZ, RZ, R0 ;  /* 0x000000ffff0f7224 */ /* 0x000fe200078e0000 */
[----:B------:R-:W-:Y:S02]  /*2aa0*/  VIMNMX R14, PT, PT, R19, R18, !PT ;  /* 0x00000012130e7248 */ /* 0x000fe40007fe0100 */
[----:B----4-:R-:W-:Y:S02]  /*2ab0*/  IABS R23, R16 ;  /* 0x0000001000177213 */ /* 0x010fe40000000000 */
[----:B------:R-:W-:Y:S02]  /*2ac0*/  ISETP.NE.AND P3, PT, R21, R14, PT ;  /* 0x0000000e1500720c */ /* 0x000fe40003f65270 */
        /* <DEDUP_REMOVED lines=9> */
[----:B-----5:R-:W-:Y:S02]  /*2b60*/  IABS R16, R17 ;  /* 0x0000001100107213 */ /* 0x020fe40000000000 */
[-C--:B------:R-:W-:Y:S02]  /*2b70*/  VIMNMX R15, PT, PT, R0, R23.reuse, !PT ;  /* 0x00000017000f7248 */ /* 0x080fe40007fe0100 */
[----:B------:R-:W-:Y:S02]  /*2b80*/  @P0 VIMNMX R19, PT, PT, R19, R23, !PT ;  /* 0x0000001713130248 */ /* 0x000fe40007fe0100 */
[----:B------:R-:W-:-:S02]  /*2b90*/  IADD3.X R24, PT, PT, R24, -0x1, RZ, P3, !PT ;  /* 0xffffffff18187810 */ /* 0x000fc40001ffe4ff */
[----:B------:R-:W-:Y:S02]  /*2ba0*/  ISETP.NE.U32.AND P0, PT, R9, RZ, PT ;  /* 0x000000ff0900720c */ /* 0x000fe40003f05070 */
[----:B------:R-:W-:Y:S02]  /*2bb0*/  ISETP.NE.AND P1, PT, R16, R15, PT ;  /* 0x0000000f1000720c */ /* 0x000fe40003f25270 */
[----:B------:R-:W-:Y:S02]  /*2bc0*/  ISETP.NE.AND.EX P0, PT, R24, RZ, PT, P0 ;  /* 0x000000ff1800720c */ /* 0x000fe40003f05300 */
[----:B------:R-:W-:Y:S02]  /*2bd0*/  ISETP.GT.AND P2, PT, R23, R0, PT ;  /* 0x000000001700720c */ /* 0x000fe40003f44270 */
[----:B------:R-:W-:Y:S02]  /*2be0*/  IADD3 R12, P3, PT, R12, 0x10, RZ ;  /* 0x000000100c0c7810 */ /* 0x000fe40007f7e0ff */
[----:B------:R-:W-:-:S02]  /*2bf0*/  SEL R0, R0, R19, P2 ;  /* 0x0000001300007207 */ /* 0x000fc40001000000 */
[----:B------:R-:W-:Y:S01]  /*2c00*/  ISETP.GT.AND P2, PT, R16, R15, PT ;  /* 0x0000000f1000720c */ /* 0x000fe20003f44270 */
[----:B------:R-:W-:Y:S01]  /*2c10*/  IMAD.X R13, RZ, RZ, R13, P3 ;  /* 0x000000ffff0d7224 */ /* 0x000fe200018e060d */
[-C--:B------:R-:W-:Y:S02]  /*2c20*/  VIMNMX R19, PT, PT, R15, R16.reuse, !PT ;  /* 0x000000100f137248 */ /* 0x080fe40007fe0100 */
[----:B------:R-:W-:-:S04]  /*2c30*/  @P1 VIMNMX R0, PT, PT, R0, R16, !PT ;  /* 0x0000001000001248 */ /* 0x000fc80007fe0100 */
[----:B------:R-:W-:Y:S01]  /*2c40*/  SEL R0, R15, R0, P2 ;  /* 0x000000000f007207 */ /* 0x000fe20001000000 */
[----:B------:R-:W-:Y:S06]  /*2c50*/  @P0 BRA `(.L_x_12) ;  /* 0xfffffffc00600947 */ /* 0x000fec000383ffff */
.L_x_17:
[----:B------:R-:W-:Y:S05]  /*2c60*/  BSYNC.RECONVERGENT B0 ;  /* 0x0000000000007941 */ /* 0x000fea0003800200 */
.L_x_11:
[----:B------:R-:W-:Y:S01]  /*2c70*/  ISETP.NE.U32.AND P0, PT, R8, RZ, PT ;  /* 0x000000ff0800720c */ /* 0x000fe20003f05070 */
[----:B------:R-:W-:Y:S03]  /*2c80*/  BSSY.RECONVERGENT B0, `(.L_x_1) ;  /* 0x0000017000007945 */ /* 0x000fe60003800200 */
[----:B------:R-:W-:-:S13]  /*2c90*/  ISETP.NE.AND.EX P0, PT, R11, RZ, PT, P0 ;  /* 0x000000ff0b00720c */ /* 0x000fda0003f05300 */
[----:B------:R-:W-:Y:S05]  /*2ca0*/  @!P0 BRA `(.L_x_18) ;  /* 0x0000000000508947 */ /* 0x000fea0003800000 */
[----:B------:R-:W-:-:S04]  /*2cb0*/  LEA R9, P0, R3, R4, 0x2 ;  /* 0x0000000403097211 */ /* 0x000fc800078010ff */
[----:B------:R-:W-:-:S09]  /*2cc0*/  LEA.HI.X R13, R3, R5, R10, 0x2, P0 ;  /* 0x00000005030d7211 */ /* 0x000fd200000f140a */
.L_x_19:
[----:B------:R-:W-:Y:S01]  /*2cd0*/  R2UR UR4, R6 ;  /* 0x00000000060472ca */ /* 0x000fe200000e0000 */
[----:B------:R-:W-:Y:S01]  /*2ce0*/  IMAD.MOV.U32 R12, RZ, RZ, R9 ;  /* 0x000000ffff0c7224 */ /* 0x000fe200078e0009 */
[----:B------:R-:W-:-:S13]  /*2cf0*/  R2UR UR5, R7 ;  /* 0x00000000070572ca */ /* 0x000fda00000e0000 */
[----:B------:R0:W2:Y:S01]  /*2d00*/  LD.E R3, desc[UR4][R12.64] ;  /* 0x000000040c037980 */ /* 0x0000a2000c101900 */
[----:B------:R-:W-:Y:S02]  /*2d10*/  IADD3 R8, P0, PT, R8, -0x1, RZ ;  /* 0xffffffff08087810 */ /* 0x000fe40007f1e0ff */
[----:B------:R-:W-:Y:S02]  /*2d20*/  IADD3 R9, P3, PT, R9, 0x4, RZ ;  /* 0x0000000409097810 */ /* 0x000fe40007f7e0ff */
[----:B------:R-:W-:Y:S02]  /*2d30*/  IADD3.X R11, PT, PT, R11, -0x1, RZ, P0, !PT ;  /* 0xffffffff0b0b7810 */ /* 0x000fe400007fe4ff */
[----:B------:R-:W-:Y:S01]  /*2d40*/  ISETP.NE.U32.AND P0, PT, R8, RZ, PT ;  /* 0x000000ff0800720c */ /* 0x000fe20003f05070 */
[----:B0-----:R-:W-:-:S03]  /*2d50*/  IMAD.X R13, RZ, RZ, R13, P3 ;  /* 0x000000ffff0d7224 */ /* 0x001fc600018e060d */
[----:B------:R-:W-:Y:S02]  /*2d60*/  ISETP.NE.AND.EX P0, PT, R11, RZ, PT, P0 ;  /* 0x000000ff0b00720c */ /* 0x000fe40003f05300 */
[----:B--2---:R-:W-:-:S04]  /*2d70*/  IABS R10, R3 ;  /* 0x00000003000a7213 */ /* 0x004fc80000000000 */
[CC--:B------:R-:W-:Y:S02]  /*2d80*/  ISETP.NE.AND P2, PT, R10.reuse, R19.reuse, PT ;  /* 0x000000130a00720c */ /* 0x0c0fe40003f45270 */
[----:B------:R-:W-:Y:S02]  /*2d90*/  ISETP.GT.AND P1, PT, R10, R19, PT ;  /* 0x000000130a00720c */ /* 0x000fe40003f24270 */
[----:B------:R-:W-:-:S09]  /*2da0*/  VIMNMX R3, PT, PT, R19, R10, !PT ;  /* 0x0000000a13037248 */ /* 0x000fd20007fe0100 */
[----:B------:R-:W-:-:S04]  /*2db0*/  @P2 VIMNMX R0, PT, PT, R0, R10, !PT ;  /* 0x0000000a00002248 */ /* 0x000fc80007fe0100 */
[----:B------:R-:W-:Y:S01]  /*2dc0*/  SEL R0, R19, R0, P1 ;  /* 0x0000000013007207 */ /* 0x000fe20000800000 */
[----:B------:R-:W-:Y:S01]  /*2dd0*/  IMAD.MOV.U32 R19, RZ, RZ, R3 ;  /* 0x000000ffff137224 */ /* 0x000fe200078e0003 */
[----:B------:R-:W-:Y:S06]  /*2de0*/  @P0 BRA `(.L_x_19) ;  /* 0xfffffffc00b80947 */ /* 0x000fec000383ffff */
.L_x_18:
[----:B------:R-:W-:Y:S05]  /*2df0*/  BSYNC.RECONVERGENT B0 ;  /* 0x0000000000007941 */ /* 0x000fea0003800200 */
.L_x_1:
[----:B------:R-:W0:Y:S01]  /*2e00*/  LDC.64 R8, c[0x0][0x388] ;  /* 0x0000e200ff087b82 */ /* 0x000e220000000a00 */
[----:B------:R-:W-:Y:S02]  /*2e10*/  R2UR UR4, R6 ;  /* 0x00000000060472ca */ /* 0x000fe400000e0000 */
[----:B------:R-:W-:Y:S02]  /*2e20*/  R2UR UR5, R7 ;  /* 0x00000000070572ca */ /* 0x000fe400000e0000 */
[----:B------:R-:W-:-:S06]  /*2e30*/  MOV R6, 0x8 ;  /* 0x0000000800067802 */ /* 0x000fcc0000000f00 */
[----:B------:R-:W1:Y:S01]  /*2e40*/  LDC.64 R6, c[0x4][R6] ;  /* 0x0100000006067b82 */ /* 0x000e620000000a00 */
[----:B0-----:R-:W-:-:S05]  /*2e50*/  IMAD.WIDE.U32 R2, R2, 0x4, R8 ;  /* 0x0000000402027825 */ /* 0x001fca00078e0008 */
[----:B------:R0:W-:Y:S02]  /*2e60*/  STG.E desc[UR4][R2.64], R0 ;  /* 0x0000000002007986 */ /* 0x0001e4000c101904 */
[----:B------:R-:W-:-:S07]  /*2e70*/  LEPC R20, `(.L_x_20) ;  /* 0x000000001014794e */ /* 0x000fce0000000000 */
[----:B01----:R-:W-:Y:S05]  /*2e80*/  CALL.ABS.NOINC R6 ;  /* 0x0000000006007343 */ /* 0x003fea0003c00000 */
.L_x_20:
[----:B------:R-:W-:Y:S05]  /*2e90*/  EXIT ;  /* 0x000000000000794d */ /* 0x000fea0003800000 */
.L_x_21:
[----:B------:R-:W-:-:S00]  /*2ea0*/  BRA `(.L_x_21) ;  /* 0xfffffffc00fc7947 */ /* 0x000fc0000383ffff */
[----:B------:R-:W-:-:S00]  /*2eb0*/  NOP ;  /* 0x0000000000007918 */ /* 0x000fc00000000000 */
        /* <DEDUP_REMOVED lines=12> */
.L_x_22:


//--------------------- .nv.shared.reserved.0     --------------------------
	.section	.nv.shared.reserved.0,"aw",@nobits
	.weak		__nv_reservedSMEM_offset_0_alias
	.size		__nv_reservedSMEM_offset_0_alias, 0, 64
	.other		__nv_reservedSMEM_offset_0_alias,@"STO_CUDA_RESERVED_SHARED STV_DEFAULT"
__nv_reservedSMEM_offset_0_alias:
	.zero		0
	.zero		64


//--------------------- .nv.constant0._Z10akf_kernelPmPim --------------------------
	.section	.nv.constant0._Z10akf_kernelPmPim,"a",@progbits
	.sectionflags	@""
	.align	4
.nv.constant0._Z10akf_kernelPmPim:
	.zero		920


//--------------------- SYMBOLS --------------------------

	.type		.nv.reservedSmem.offset0,@object
	.size		.nv.reservedSmem.offset0,0x4
	.type		malloc,@function
	.type		free,@function
